	.target	sm_100a

	.elftype	@"ET_EXEC"


//--------------------- .note.nv.tkinfo           --------------------------
	.section	.note.nv.tkinfo,"",@"SHT_NOTE"
	.sectionflags	@"SHF_NOTE_NV_TKINFO"
	.tkinfo
        /*0018*/ 	.word	0x00000002
        /*0030*/ 	.string	""
        /*0030*/ 	.string	"ptxas"
        /*0030*/ 	.string	"Cuda compilation tools, release 13.0, V13.0.88"
        /*0030*/ 	.string	"Build cuda_13.0.r13.0/compiler.36424714_0"
        /*0030*/ 	.string	"-arch sm_100a -m 64 "



//--------------------- .note.nv.cuinfo           --------------------------
	.section	.note.nv.cuinfo,"",@"SHT_NOTE"
	.sectionflags	@"SHF_NOTE_NV_CUINFO"
        /*0018*/ 	.short	0x0002
        /*001a*/ 	.short	0x0064
        /*001c*/ 	.short	0x0082
	.zero		2


//--------------------- .nv.info                  --------------------------
	.section	.nv.info,"",@"SHT_CUDA_INFO"
	.align	4


	//----- nvinfo : EIATTR_REGCOUNT
	.align		4
        /*0000*/ 	.byte	0x04, 0x2f
        /*0002*/ 	.short	(.L_19 - .L_18)
	.align		4
.L_18:
        /*0004*/ 	.word	index@(_ZN7cutlass13device_kernelINS_4gemm6kernel13GemmUniversalIN4cute5tupleIJiiiiEEENS1_10collective13CollectiveMmaINS1_35MainloopSm100TmaUmmaWarpSpecializedILi10ELi2ELi4ENS5_IJNS4_1CILi2EEENSA_ILi1EEESC_EEEEENS5_IJNSA_ILi64EEENSA_ILi96EEESF_EEENS_10bfloat16_tENS5_IJlSC_lEEESI_SJ_NS4_8TiledMMAINS4_8MMA_AtomIJNS4_20SM100_MMA_F16BF16_SSISI_SI_fLi64ELi96ELNS4_4UMMA5MajorE0ELSO_0ELNSN_7ScaleInE0ELSP_0EEEEEENS4_6LayoutINS5_IJSC_SC_SC_EEENS5_IJNSA_ILi0EEESU_SU_EEEEENS5_IJNS4_10UnderscoreESX_SX_EEEEENS4_13SM90_TMA_LOADENS4_14ComposedLayoutINS4_7SwizzleILi3ELi4ELi3EEENS4_18smem_ptr_flag_bitsILi16EEENSS_INS5_IJNSA_ILi8EEESF_EEENS5_IJSF_SC_EEEEEEEvNS4_8identityENS4_23SM90_TMA_LOAD_MULTICASTES1A_vS1B_EENS_8epilogue10collective18CollectiveEpilogueINS1E_23Sm100TmaWarpSpecializedILi3ELi2ELi16ELb1ELb0EEEJSH_NS5_IJNSS_ISF_SC_EENSS_INSA_ILi32EEESC_EEEEESI_SJ_SI_SJ_NS1E_6fusion15FusionCallbacksIS1I_NS1N_17LinearCombinationISI_fSI_fLNS_15FloatRoundStyleE2EEESH_S1M_JEEENS4_5SM1004TMEM4LOAD26SM100_TMEM_LOAD_16dp256b4xES10_NS11_INS12_ILi2ELi4ELi3EEES15_NSS_INS5_IJS16_S1K_EEENS5_IJS1K_SC_EEEEEEENS4_17SM75_U32x4_LDSM_NENS4_14SM90_TMA_STOREES21_NS4_17SM90_U32x4_STSM_NENS4_39AutoVectorizingCopyWithAssumedAlignmentILi128EEEEEEvvEEEEvNT_6ParamsE)
        /*0008*/ 	.word	0x00000041


	//----- nvinfo : EIATTR_FRAME_SIZE
	.align		4
.L_19:
        /*000c*/ 	.byte	0x04, 0x11
        /*000e*/ 	.short	(.L_21 - .L_20)
	.align		4
.L_20:
        /*0010*/ 	.word	index@($__internal_2_$__cuda_sm10x_tcgen05_guardrail_trap_unallocated_columns_being_dealloced)
        /*0014*/ 	.word	0x00000000


	//----- nvinfo : EIATTR_FRAME_SIZE
	.align		4
.L_21:
        /*0018*/ 	.byte	0x04, 0x11
        /*001a*/ 	.short	(.L_23 - .L_22)
	.align		4
.L_22:
        /*001c*/ 	.word	index@($__internal_1_$__cuda_sm10x_tcgen05_guardrail_trap_phase_invalid_during_alloc)
        /*0020*/ 	.word	0x00000000


	//----- nvinfo : EIATTR_FRAME_SIZE
	.align		4
.L_23:
        /*0024*/ 	.byte	0x04, 0x11
        /*0026*/ 	.short	(.L_25 - .L_24)
	.align		4
.L_24:
        /*0028*/ 	.word	index@($__internal_0_$__cuda_sm10x_tcgen05_guardrail_trap_col_being_dealloced_not_returned_by_alloc)
        /*002c*/ 	.word	0x00000000


	//----- nvinfo : EIATTR_FRAME_SIZE
	.align		4
.L_25:
        /*0030*/ 	.byte	0x04, 0x11
        /*0032*/ 	.short	(.L_27 - .L_26)
	.align		4
.L_26:
        /*0034*/ 	.word	index@(_ZN7cutlass13device_kernelINS_4gemm6kernel13GemmUniversalIN4cute5tupleIJiiiiEEENS1_10collective13CollectiveMmaINS1_35MainloopSm100TmaUmmaWarpSpecializedILi10ELi2ELi4ENS5_IJNS4_1CILi2EEENSA_ILi1EEESC_EEEEENS5_IJNSA_ILi64EEENSA_ILi96EEESF_EEENS_10bfloat16_tENS5_IJlSC_lEEESI_SJ_NS4_8TiledMMAINS4_8MMA_AtomIJNS4_20SM100_MMA_F16BF16_SSISI_SI_fLi64ELi96ELNS4_4UMMA5MajorE0ELSO_0ELNSN_7ScaleInE0ELSP_0EEEEEENS4_6LayoutINS5_IJSC_SC_SC_EEENS5_IJNSA_ILi0EEESU_SU_EEEEENS5_IJNS4_10UnderscoreESX_SX_EEEEENS4_13SM90_TMA_LOADENS4_14ComposedLayoutINS4_7SwizzleILi3ELi4ELi3EEENS4_18smem_ptr_flag_bitsILi16EEENSS_INS5_IJNSA_ILi8EEESF_EEENS5_IJSF_SC_EEEEEEEvNS4_8identityENS4_23SM90_TMA_LOAD_MULTICASTES1A_vS1B_EENS_8epilogue10collective18CollectiveEpilogueINS1E_23Sm100TmaWarpSpecializedILi3ELi2ELi16ELb1ELb0EEEJSH_NS5_IJNSS_ISF_SC_EENSS_INSA_ILi32EEESC_EEEEESI_SJ_SI_SJ_NS1E_6fusion15FusionCallbacksIS1I_NS1N_17LinearCombinationISI_fSI_fLNS_15FloatRoundStyleE2EEESH_S1M_JEEENS4_5SM1004TMEM4LOAD26SM100_TMEM_LOAD_16dp256b4xES10_NS11_INS12_ILi2ELi4ELi3EEES15_NSS_INS5_IJS16_S1K_EEENS5_IJS1K_SC_EEEEEEENS4_17SM75_U32x4_LDSM_NENS4_14SM90_TMA_STOREES21_NS4_17SM90_U32x4_STSM_NENS4_39AutoVectorizingCopyWithAssumedAlignmentILi128EEEEEEvvEEEEvNT_6ParamsE)
        /*0038*/ 	.word	0x00000000


	//----- nvinfo : EIATTR_MIN_STACK_SIZE
	.align		4
.L_27:
        /*003c*/ 	.byte	0x04, 0x12
        /*003e*/ 	.short	(.L_29 - .L_28)
	.align		4
.L_28:
        /*0040*/ 	.word	index@(_ZN7cutlass13device_kernelINS_4gemm6kernel13GemmUniversalIN4cute5tupleIJiiiiEEENS1_10collective13CollectiveMmaINS1_35MainloopSm100TmaUmmaWarpSpecializedILi10ELi2ELi4ENS5_IJNS4_1CILi2EEENSA_ILi1EEESC_EEEEENS5_IJNSA_ILi64EEENSA_ILi96EEESF_EEENS_10bfloat16_tENS5_IJlSC_lEEESI_SJ_NS4_8TiledMMAINS4_8MMA_AtomIJNS4_20SM100_MMA_F16BF16_SSISI_SI_fLi64ELi96ELNS4_4UMMA5MajorE0ELSO_0ELNSN_7ScaleInE0ELSP_0EEEEEENS4_6LayoutINS5_IJSC_SC_SC_EEENS5_IJNSA_ILi0EEESU_SU_EEEEENS5_IJNS4_10UnderscoreESX_SX_EEEEENS4_13SM90_TMA_LOADENS4_14ComposedLayoutINS4_7SwizzleILi3ELi4ELi3EEENS4_18smem_ptr_flag_bitsILi16EEENSS_INS5_IJNSA_ILi8EEESF_EEENS5_IJSF_SC_EEEEEEEvNS4_8identityENS4_23SM90_TMA_LOAD_MULTICASTES1A_vS1B_EENS_8epilogue10collective18CollectiveEpilogueINS1E_23Sm100TmaWarpSpecializedILi3ELi2ELi16ELb1ELb0EEEJSH_NS5_IJNSS_ISF_SC_EENSS_INSA_ILi32EEESC_EEEEESI_SJ_SI_SJ_NS1E_6fusion15FusionCallbacksIS1I_NS1N_17LinearCombinationISI_fSI_fLNS_15FloatRoundStyleE2EEESH_S1M_JEEENS4_5SM1004TMEM4LOAD26SM100_TMEM_LOAD_16dp256b4xES10_NS11_INS12_ILi2ELi4ELi3EEES15_NSS_INS5_IJS16_S1K_EEENS5_IJS1K_SC_EEEEEEENS4_17SM75_U32x4_LDSM_NENS4_14SM90_TMA_STOREES21_NS4_17SM90_U32x4_STSM_NENS4_39AutoVectorizingCopyWithAssumedAlignmentILi128EEEEEEvvEEEEvNT_6ParamsE)
        /*0044*/ 	.word	0x00000000
.L_29:


//--------------------- .nv.compat                --------------------------
	.section	.nv.compat,"",@"SHT_CUDA_COMPAT_INFO"
	.align	4
        /*0000*/ 	.byte	0x02, 0x09, 0x01, 0x00, 0x02, 0x02, 0x02, 0x00, 0x02, 0x05, 0x05, 0x00, 0x03, 0x07, 0x01, 0x01
        /*0010*/ 	.byte	0x02, 0x03, 0x01, 0x00, 0x02, 0x06, 0x01, 0x00, 0x04, 0x0b, 0x08, 0x00, 0x09, 0x00, 0x00, 0x00
        /*0020*/ 	.byte	0x00, 0x00, 0x00, 0x00


//--------------------- .nv.info._ZN7cutlass13device_kernelINS_4gemm6kernel13GemmUniversalIN4cute5tupleIJiiiiEEENS1_10collective13CollectiveMmaINS1_35MainloopSm100TmaUmmaWarpSpecializedILi10ELi2ELi4ENS5_IJNS4_1CILi2EEENSA_ILi1EEESC_EEEEENS5_IJNSA_ILi64EEENSA_ILi96EEESF_EEENS_10bfloat16_tENS5_IJlSC_lEEESI_SJ_NS4_8TiledMMAINS4_8MMA_AtomIJNS4_20SM100_MMA_F16BF16_SSISI_SI_fLi64ELi96ELNS4_4UMMA5MajorE0ELSO_0ELNSN_7ScaleInE0ELSP_0EEEEEENS4_6LayoutINS5_IJSC_SC_SC_EEENS5_IJNSA_ILi0EEESU_SU_EEEEENS5_IJNS4_10UnderscoreESX_SX_EEEEENS4_13SM90_TMA_LOADENS4_14ComposedLayoutINS4_7SwizzleILi3ELi4ELi3EEENS4_18smem_ptr_flag_bitsILi16EEENSS_INS5_IJNSA_ILi8EEESF_EEENS5_IJSF_SC_EEEEEEEvNS4_8identityENS4_23SM90_TMA_LOAD_MULTICASTES1A_vS1B_EENS_8epilogue10collective18CollectiveEpilogueINS1E_23Sm100TmaWarpSpecializedILi3ELi2ELi16ELb1ELb0EEEJSH_NS5_IJNSS_ISF_SC_EENSS_INSA_ILi32EEESC_EEEEESI_SJ_SI_SJ_NS1E_6fusion15FusionCallbacksIS1I_NS1N_17LinearCombinationISI_fSI_fLNS_15FloatRoundStyleE2EEESH_S1M_JEEENS4_5SM1004TMEM4LOAD26SM100_TMEM_LOAD_16dp256b4xES10_NS11_INS12_ILi2ELi4ELi3EEES15_NSS_INS5_IJS16_S1K_EEENS5_IJS1K_SC_EEEEEEENS4_17SM75_U32x4_LDSM_NENS4_14SM90_TMA_STOREES21_NS4_17SM90_U32x4_STSM_NENS4_39AutoVectorizingCopyWithAssumedAlignmentILi128EEEEEEvvEEEEvNT_6ParamsE --------------------------
	.section	.nv.info._ZN7cutlass13device_kernelINS_4gemm6kernel13GemmUniversalIN4cute5tupleIJiiiiEEENS1_10collective13CollectiveMmaINS1_35MainloopSm100TmaUmmaWarpSpecializedILi10ELi2ELi4ENS5_IJNS4_1CILi2EEENSA_ILi1EEESC_EEEEENS5_IJNSA_ILi64EEENSA_ILi96EEESF_EEENS_10bfloat16_tENS5_IJlSC_lEEESI_SJ_NS4_8TiledMMAINS4_8MMA_AtomIJNS4_20SM100_MMA_F16BF16_SSISI_SI_fLi64ELi96ELNS4_4UMMA5MajorE0ELSO_0ELNSN_7ScaleInE0ELSP_0EEEEEENS4_6LayoutINS5_IJSC_SC_SC_EEENS5_IJNSA_ILi0EEESU_SU_EEEEENS5_IJNS4_10UnderscoreESX_SX_EEEEENS4_13SM90_TMA_LOADENS4_14ComposedLayoutINS4_7SwizzleILi3ELi4ELi3EEENS4_18smem_ptr_flag_bitsILi16EEENSS_INS5_IJNSA_ILi8EEESF_EEENS5_IJSF_SC_EEEEEEEvNS4_8identityENS4_23SM90_TMA_LOAD_MULTICASTES1A_vS1B_EENS_8epilogue10collective18CollectiveEpilogueINS1E_23Sm100TmaWarpSpecializedILi3ELi2ELi16ELb1ELb0EEEJSH_NS5_IJNSS_ISF_SC_EENSS_INSA_ILi32EEESC_EEEEESI_SJ_SI_SJ_NS1E_6fusion15FusionCallbacksIS1I_NS1N_17LinearCombinationISI_fSI_fLNS_15FloatRoundStyleE2EEESH_S1M_JEEENS4_5SM1004TMEM4LOAD26SM100_TMEM_LOAD_16dp256b4xES10_NS11_INS12_ILi2ELi4ELi3EEES15_NSS_INS5_IJS16_S1K_EEENS5_IJS1K_SC_EEEEEEENS4_17SM75_U32x4_LDSM_NENS4_14SM90_TMA_STOREES21_NS4_17SM90_U32x4_STSM_NENS4_39AutoVectorizingCopyWithAssumedAlignmentILi128EEEEEEvvEEEEvNT_6ParamsE,"",@"SHT_CUDA_INFO"
	.sectionflags	@""
	.align	4


	//----- nvinfo : EIATTR_CUDA_API_VERSION
	.align		4
        /*0000*/ 	.byte	0x04, 0x37
        /*0002*/ 	.short	(.L_31 - .L_30)
.L_30:
        /*0004*/ 	.word	0x00000082


	//----- nvinfo : EIATTR_KPARAM_INFO
	.align		4
.L_31:
        /*0008*/ 	.byte	0x04, 0x17
        /*000a*/ 	.short	(.L_33 - .L_32)
.L_32:
        /*000c*/ 	.word	0x00000000
        /*0010*/ 	.short	0x0000
        /*0012*/ 	.short	0x0000
        /*0014*/ 	.byte	0x00, 0xf0, 0x01, 0x20


	//----- nvinfo : EIATTR_AT_ENTRY_FRAGMENTS
	.align		4
.L_33:
        /*0018*/ 	.byte	0x04, 0x4f
        /*001a*/ 	.short	(.L_35 - .L_34)


	//   ....[0]....
.L_34:
        /*001c*/ 	.word	0x00000006


	//----- nvinfo : EIATTR_RESERVED_SMEM_USED
	.align		4
.L_35:
        /*0020*/ 	.byte	0x01, 0x41
	.zero		2


	//----- nvinfo : EIATTR_SPARSE_MMA_MASK
	.align		4
        /*0024*/ 	.byte	0x03, 0x50
        /*0026*/ 	.short	0x0000


	//----- nvinfo : EIATTR_TCGEN05_1CTA_USED
	.align		4
        /*0028*/ 	.byte	0x01, 0x51
	.zero		2


	//----- nvinfo : EIATTR_MAXREG_COUNT
	.align		4
        /*002c*/ 	.byte	0x03, 0x1b
        /*002e*/ 	.short	0x00ff


	//----- nvinfo : EIATTR_NUM_BARRIERS
	.align		4
        /*0030*/ 	.byte	0x02, 0x4c
        /*0032*/ 	.byte	0x07
	.zero		1


	//----- nvinfo : EIATTR_EXTERNS
	.align		4
        /*0034*/ 	.byte	0x04, 0x0f
        /*0036*/ 	.short	(.L_37 - .L_36)


	//   ....[0]....
	.align		4
.L_36:
        /*0038*/ 	.word	index@(__assertfail)


	//----- nvinfo : EIATTR_MERCURY_ISA_VERSION
	.align		4
.L_37:
        /*003c*/ 	.byte	0x03, 0x5f
        /*003e*/ 	.short	0x0101


	//----- nvinfo : EIATTR_INT_WARP_WIDE_INSTR_OFFSETS
	.align		4
        /*0040*/ 	.byte	0x04, 0x31
        /*0042*/ 	.short	(.L_39 - .L_38)


	//   ....[0]....
.L_38:
        /*0044*/ 	.word	0x00004150


	//   ....[1]....
        /*0048*/ 	.word	0x00004180


	//   ....[2]....
        /*004c*/ 	.word	0x000041a0


	//   ....[3]....
        /*0050*/ 	.word	0x00004d90


	//   ....[4]....
        /*0054*/ 	.word	0x00004df0


	//   ....[5]....
        /*0058*/ 	.word	0x00004ee0


	//   ....[6]....
        /*005c*/ 	.word	0x00004f70


	//   ....[7]....
        /*0060*/ 	.word	0x00005060


	//   ....[8]....
        /*0064*/ 	.word	0x00005110


	//----- nvinfo : EIATTR_COOP_GROUP_MASK_REGIDS
	.align		4
.L_39:
        /*0068*/ 	.byte	0x04, 0x29
        /*006a*/ 	.short	(.L_41 - .L_40)


	//   ....[0]....
.L_40:
        /*006c*/ 	.word	0xffffffff


	//   ....[1]....
        /*0070*/ 	.word	0xffffffff


	//   ....[2]....
        /*0074*/ 	.word	0xffffffff


	//   ....[3]....
        /*0078*/ 	.word	0xffffffff


	//   ....[4]....
        /*007c*/ 	.word	0xffffffff


	//   ....[5]....
        /*0080*/ 	.word	0xffffffff


	//   ....[6]....
        /*0084*/ 	.word	0xffffffff


	//   ....[7]....
        /*0088*/ 	.word	0xffffffff


	//   ....[8]....
        /*008c*/ 	.word	0xffffffff


	//   ....[9]....
        /*0090*/ 	.word	0xffffffff


	//   ....[10]....
        /*0094*/ 	.word	0xffffffff


	//   ....[11]....
        /*0098*/ 	.word	0xffffffff


	//   ....[12]....
        /*009c*/ 	.word	0xffffffff


	//   ....[13]....
        /*00a0*/ 	.word	0xffffffff


	//----- nvinfo : EIATTR_COOP_GROUP_INSTR_OFFSETS
	.align		4
.L_41:
        /*00a4*/ 	.byte	0x04, 0x28
        /*00a6*/ 	.short	(.L_43 - .L_42)


	//   ....[0]....
.L_42:
        /*00a8*/ 	.word	0x00000080


	//   ....[1]....
        /*00ac*/ 	.word	0x000004f0


	//   ....[2]....
        /*00b0*/ 	.word	0x00000770


	//   ....[3]....
        /*00b4*/ 	.word	0x000008f0


	//   ....[4]....
        /*00b8*/ 	.word	0x000009f0


	//   ....[5]....
        /*00bc*/ 	.word	0x00000b60


	//   ....[6]....
        /*00c0*/ 	.word	0x00000d00


	//   ....[7]....
        /*00c4*/ 	.word	0x00000ec0


	//   ....[8]....
        /*00c8*/ 	.word	0x00002110


	//   ....[9]....
        /*00cc*/ 	.word	0x00003350


	//   ....[10]....
        /*00d0*/ 	.word	0x00003560


	//   ....[11]....
        /*00d4*/ 	.word	0x00003590


	//   ....[12]....
        /*00d8*/ 	.word	0x00004030


	//   ....[13]....
        /*00dc*/ 	.word	0x00004260


	//----- nvinfo : EIATTR_VRC_CTA_INIT_COUNT
	.align		4
.L_43:
        /*00e0*/ 	.byte	0x02, 0x4a
        /*00e2*/ 	.byte	0x80
	.zero		1


	//----- nvinfo : EIATTR_SYSCALL_OFFSETS
	.align		4
        /*00e4*/ 	.byte	0x04, 0x46
        /*00e6*/ 	.short	(.L_45 - .L_44)


	//   ....[0]....
.L_44:
        /*00e8*/ 	.word	0x00005d70


	//   ....[1]....
        /*00ec*/ 	.word	0x00005e60


	//   ....[2]....
        /*00f0*/ 	.word	0x000065e0


	//   ....[3]....
        /*00f4*/ 	.word	0x00006ea0


	//   ....[4]....
        /*00f8*/ 	.word	0x00007750


	//----- nvinfo : EIATTR_MBARRIER_INSTR_OFFSETS
	.align		4
.L_45:
        /*00fc*/ 	.byte	0x04, 0x39
        /*00fe*/ 	.short	(.L_47 - .L_46)


	//   ....[0]....
.L_46:
        /*0100*/ 	.word	0x00000610
        /*0104*/ 	.word	0x000000ff
        /*0108*/ 	.word	0x00000000
        /*010c*/ 	.short	0x0100
        /*010e*/ 	.byte	0x04
	.zero		1


	//   ....[1]....
        /*0110*/ 	.word	0x00000620
        /*0114*/ 	.word	0x000000ff
        /*0118*/ 	.word	0x00000050
        /*011c*/ 	.short	0x0100
        /*011e*/ 	.byte	0x04
	.zero		1


	//   ....[2]....
        /*0120*/ 	.word	0x00000630
        /*0124*/ 	.word	0x000000ff
        /*0128*/ 	.word	0x00000008
        /*012c*/ 	.short	0x0100
        /*012e*/ 	.byte	0x04
	.zero		1


	//   ....[3]....
        /*0130*/ 	.word	0x00000640
        /*0134*/ 	.word	0x000000ff
        /*0138*/ 	.word	0x00000058
        /*013c*/ 	.short	0x0100
        /*013e*/ 	.byte	0x04
	.zero		1


	//   ....[4]....
        /*0140*/ 	.word	0x00000650
        /*0144*/ 	.word	0x000000ff
        /*0148*/ 	.word	0x00000010
        /*014c*/ 	.short	0x0100
        /*014e*/ 	.byte	0x04
	.zero		1


	//   ....[5]....
        /*0150*/ 	.word	0x00000660
        /*0154*/ 	.word	0x000000ff
        /*0158*/ 	.word	0x00000060
        /*015c*/ 	.short	0x0100
        /*015e*/ 	.byte	0x04
	.zero		1


	//   ....[6]....
        /*0160*/ 	.word	0x00000670
        /*0164*/ 	.word	0x000000ff
        /*0168*/ 	.word	0x00000018
        /*016c*/ 	.short	0x0100
        /*016e*/ 	.byte	0x04
	.zero		1


	//   ....[7]....
        /*0170*/ 	.word	0x00000680
        /*0174*/ 	.word	0x000000ff
        /*0178*/ 	.word	0x00000068
        /*017c*/ 	.short	0x0100
        /*017e*/ 	.byte	0x04
	.zero		1


	//   ....[8]....
        /*0180*/ 	.word	0x00000690
        /*0184*/ 	.word	0x000000ff
        /*0188*/ 	.word	0x00000020
        /*018c*/ 	.short	0x0100
        /*018e*/ 	.byte	0x04
	.zero		1


	//   ....[9]....
        /*0190*/ 	.word	0x000006a0
        /*0194*/ 	.word	0x000000ff
        /*0198*/ 	.word	0x00000070
        /*019c*/ 	.short	0x0100
        /*019e*/ 	.byte	0x04
	.zero		1


	//   ....[10]....
        /*01a0*/ 	.word	0x000006b0
        /*01a4*/ 	.word	0x000000ff
        /*01a8*/ 	.word	0x00000028
        /*01ac*/ 	.short	0x0100
        /*01ae*/ 	.byte	0x04
	.zero		1


	//   ....[11]....
        /*01b0*/ 	.word	0x000006c0
        /*01b4*/ 	.word	0x000000ff
        /*01b8*/ 	.word	0x00000078
        /*01bc*/ 	.short	0x0100
        /*01be*/ 	.byte	0x04
	.zero		1


	//   ....[12]....
        /*01c0*/ 	.word	0x000006d0
        /*01c4*/ 	.word	0x000000ff
        /*01c8*/ 	.word	0x00000030
        /*01cc*/ 	.short	0x0100
        /*01ce*/ 	.byte	0x04
	.zero		1


	//   ....[13]....
        /*01d0*/ 	.word	0x000006e0
        /*01d4*/ 	.word	0x000000ff
        /*01d8*/ 	.word	0x00000080
        /*01dc*/ 	.short	0x0100
        /*01de*/ 	.byte	0x04
	.zero		1


	//   ....[14]....
        /*01e0*/ 	.word	0x000006f0
        /*01e4*/ 	.word	0x000000ff
        /*01e8*/ 	.word	0x00000038
        /*01ec*/ 	.short	0x0100
        /*01ee*/ 	.byte	0x04
	.zero		1


	//   ....[15]....
        /*01f0*/ 	.word	0x00000700
        /*01f4*/ 	.word	0x000000ff
        /*01f8*/ 	.word	0x00000088
        /*01fc*/ 	.short	0x0100
        /*01fe*/ 	.byte	0x04
	.zero		1


	//   ....[16]....
        /*0200*/ 	.word	0x00000710
        /*0204*/ 	.word	0x000000ff
        /*0208*/ 	.word	0x00000040
        /*020c*/ 	.short	0x0100
        /*020e*/ 	.byte	0x04
	.zero		1


	//   ....[17]....
        /*0210*/ 	.word	0x00000720
        /*0214*/ 	.word	0x000000ff
        /*0218*/ 	.word	0x00000090
        /*021c*/ 	.short	0x0100
        /*021e*/ 	.byte	0x04
	.zero		1


	//   ....[18]....
        /*0220*/ 	.word	0x00000730
        /*0224*/ 	.word	0x000000ff
        /*0228*/ 	.word	0x00000048
        /*022c*/ 	.short	0x0100
        /*022e*/ 	.byte	0x04
	.zero		1


	//   ....[19]....
        /*0230*/ 	.word	0x00000740
        /*0234*/ 	.word	0x000000ff
        /*0238*/ 	.word	0x00000098
        /*023c*/ 	.short	0x0100
        /*023e*/ 	.byte	0x04
	.zero		1


	//   ....[20]....
        /*0240*/ 	.word	0x00000880
        /*0244*/ 	.word	0x000000ff
        /*0248*/ 	.word	0x000000a0
        /*024c*/ 	.short	0x0100
        /*024e*/ 	.byte	0x04
	.zero		1


	//   ....[21]....
        /*0250*/ 	.word	0x00000890
        /*0254*/ 	.word	0x000000ff
        /*0258*/ 	.word	0x000000b8
        /*025c*/ 	.short	0x0100
        /*025e*/ 	.byte	0x04
	.zero		1


	//   ....[22]....
        /*0260*/ 	.word	0x000008a0
        /*0264*/ 	.word	0x000000ff
        /*0268*/ 	.word	0x000000a8
        /*026c*/ 	.short	0x0100
        /*026e*/ 	.byte	0x04
	.zero		1


	//   ....[23]....
        /*0270*/ 	.word	0x000008b0
        /*0274*/ 	.word	0x000000ff
        /*0278*/ 	.word	0x000000c0
        /*027c*/ 	.short	0x0100
        /*027e*/ 	.byte	0x04
	.zero		1


	//   ....[24]....
        /*0280*/ 	.word	0x000008c0
        /*0284*/ 	.word	0x000000ff
        /*0288*/ 	.word	0x000000b0
        /*028c*/ 	.short	0x0100
        /*028e*/ 	.byte	0x04
	.zero		1


	//   ....[25]....
        /*0290*/ 	.word	0x000008d0
        /*0294*/ 	.word	0x000000ff
        /*0298*/ 	.word	0x000000c8
        /*029c*/ 	.short	0x0100
        /*029e*/ 	.byte	0x04
	.zero		1


	//   ....[26]....
        /*02a0*/ 	.word	0x000009c0
        /*02a4*/ 	.word	0x000000ff
        /*02a8*/ 	.word	0x000000d0
        /*02ac*/ 	.short	0x0100
        /*02ae*/ 	.byte	0x06
	.zero		1


	//   ....[27]....
        /*02b0*/ 	.word	0x000009d0
        /*02b4*/ 	.word	0x000000ff
        /*02b8*/ 	.word	0x000000d8
        /*02bc*/ 	.short	0x0100
        /*02be*/ 	.byte	0x06
	.zero		1


	//   ....[28]....
        /*02c0*/ 	.word	0x00000b10
        /*02c4*/ 	.word	0x000000ff
        /*02c8*/ 	.word	0x000000e0
        /*02cc*/ 	.short	0x0100
        /*02ce*/ 	.byte	0x06
	.zero		1


	//   ....[29]....
        /*02d0*/ 	.word	0x00000b20
        /*02d4*/ 	.word	0x000000ff
        /*02d8*/ 	.word	0x000000f0
        /*02dc*/ 	.short	0x0100
        /*02de*/ 	.byte	0x06
	.zero		1


	//   ....[30]....
        /*02e0*/ 	.word	0x00000b30
        /*02e4*/ 	.word	0x000000ff
        /*02e8*/ 	.word	0x000000e8
        /*02ec*/ 	.short	0x0100
        /*02ee*/ 	.byte	0x06
	.zero		1


	//   ....[31]....
        /*02f0*/ 	.word	0x00000b40
        /*02f4*/ 	.word	0x000000ff
        /*02f8*/ 	.word	0x000000f8
        /*02fc*/ 	.short	0x0100
        /*02fe*/ 	.byte	0x06
	.zero		1


	//   ....[32]....
        /*0300*/ 	.word	0x00000c70
        /*0304*/ 	.word	0x000000ff
        /*0308*/ 	.word	0x00000100
        /*030c*/ 	.short	0x0100
        /*030e*/ 	.byte	0x04
	.zero		1


	//   ....[33]....
        /*0310*/ 	.word	0x00000c80
        /*0314*/ 	.word	0x000000ff
        /*0318*/ 	.word	0x00000120
        /*031c*/ 	.short	0x0100
        /*031e*/ 	.byte	0x04
	.zero		1


	//   ....[34]....
        /*0320*/ 	.word	0x00000c90
        /*0324*/ 	.word	0x000000ff
        /*0328*/ 	.word	0x00000108
        /*032c*/ 	.short	0x0100
        /*032e*/ 	.byte	0x04
	.zero		1


	//   ....[35]....
        /*0330*/ 	.word	0x00000ca0
        /*0334*/ 	.word	0x000000ff
        /*0338*/ 	.word	0x00000128
        /*033c*/ 	.short	0x0100
        /*033e*/ 	.byte	0x04
	.zero		1


	//   ....[36]....
        /*0340*/ 	.word	0x00000cb0
        /*0344*/ 	.word	0x000000ff
        /*0348*/ 	.word	0x00000110
        /*034c*/ 	.short	0x0100
        /*034e*/ 	.byte	0x04
	.zero		1


	//   ....[37]....
        /*0350*/ 	.word	0x00000cc0
        /*0354*/ 	.word	0x000000ff
        /*0358*/ 	.word	0x00000130
        /*035c*/ 	.short	0x0100
        /*035e*/ 	.byte	0x04
	.zero		1


	//   ....[38]....
        /*0360*/ 	.word	0x00000cd0
        /*0364*/ 	.word	0x000000ff
        /*0368*/ 	.word	0x00000118
        /*036c*/ 	.short	0x0100
        /*036e*/ 	.byte	0x04
	.zero		1


	//   ....[39]....
        /*0370*/ 	.word	0x00000ce0
        /*0374*/ 	.word	0x000000ff
        /*0378*/ 	.word	0x00000138
        /*037c*/ 	.short	0x0100
        /*037e*/ 	.byte	0x04
	.zero		1


	//   ....[40]....
        /*0380*/ 	.word	0x00000dd0
        /*0384*/ 	.word	0x000000ff
        /*0388*/ 	.word	0x00000140
        /*038c*/ 	.short	0x0100
        /*038e*/ 	.byte	0x04
	.zero		1


	//   ....[41]....
        /*0390*/ 	.word	0x00000de0
        /*0394*/ 	.word	0x000000ff
        /*0398*/ 	.word	0x00000150
        /*039c*/ 	.short	0x0100
        /*039e*/ 	.byte	0x04
	.zero		1


	//   ....[42]....
        /*03a0*/ 	.word	0x00000df0
        /*03a4*/ 	.word	0x000000ff
        /*03a8*/ 	.word	0x00000148
        /*03ac*/ 	.short	0x0100
        /*03ae*/ 	.byte	0x04
	.zero		1


	//   ....[43]....
        /*03b0*/ 	.word	0x00000e00
        /*03b4*/ 	.word	0x000000ff
        /*03b8*/ 	.word	0x00000158
        /*03bc*/ 	.short	0x0100
        /*03be*/ 	.byte	0x04
	.zero		1


	//   ....[44]....
        /*03c0*/ 	.word	0x000019b0
        /*03c4*/ 	.word	0x00000000
        /*03c8*/ 	.word	0x00000150
        /*03cc*/ 	.short	0x010a
        /*03ce*/ 	.byte	0xff
	.zero		1


	//   ....[45]....
        /*03d0*/ 	.word	0x000019e0
        /*03d4*/ 	.word	0x00000000
        /*03d8*/ 	.word	0x00000140
        /*03dc*/ 	.short	0x0101
        /*03de*/ 	.byte	0xff
	.zero		1


	//   ....[46]....
        /*03e0*/ 	.word	0x00001a90
        /*03e4*/ 	.word	0x000000ff
        /*03e8*/ 	.word	0x00000050
        /*03ec*/ 	.short	0x010a
        /*03ee*/ 	.byte	0x06
	.zero		1


	//   ....[47]....
        /*03f0*/ 	.word	0x00001b10
        /*03f4*/ 	.word	0x000000ff
        /*03f8*/ 	.word	0x00000050
        /*03fc*/ 	.short	0x010a
        /*03fe*/ 	.byte	0x21
	.zero		1


	//   ....[48]....
        /*0400*/ 	.word	0x00001ca0
        /*0404*/ 	.word	0x000000ff
        /*0408*/ 	.word	0x00000050
        /*040c*/ 	.short	0x010a
        /*040e*/ 	.byte	0x06
	.zero		1


	//   ....[49]....
        /*0410*/ 	.word	0x00001dd0
        /*0414*/ 	.word	0x000000ff
        /*0418*/ 	.word	0x000000d8
        /*041c*/ 	.short	0x0101
        /*041e*/ 	.byte	0x0f
	.zero		1


	//   ....[50]....
        /*0420*/ 	.word	0x00001df0
        /*0424*/ 	.word	0x000000ff
        /*0428*/ 	.word	0x00000050
        /*042c*/ 	.short	0x010a
        /*042e*/ 	.byte	0x06
	.zero		1


	//   ....[51]....
        /*0430*/ 	.word	0x00001e70
        /*0434*/ 	.word	0x000000ff
        /*0438*/ 	.word	0x00000050
        /*043c*/ 	.short	0x010a
        /*043e*/ 	.byte	0x09
	.zero		1


	//   ....[52]....
        /*0440*/ 	.word	0x00002000
        /*0444*/ 	.word	0x000000ff
        /*0448*/ 	.word	0x00000050
        /*044c*/ 	.short	0x010a
        /*044e*/ 	.byte	0x07
	.zero		1


	//   ....[53]....
        /*0450*/ 	.word	0x00002140
        /*0454*/ 	.word	0x00000003
        /*0458*/ 	.word	0x000000e0
        /*045c*/ 	.short	0x010a
        /*045e*/ 	.byte	0xff
	.zero		1


	//   ....[54]....
        /*0460*/ 	.word	0x00002290
        /*0464*/ 	.word	0x00000000
        /*0468*/ 	.word	0x00000000
        /*046c*/ 	.short	0x0101
        /*046e*/ 	.byte	0xff
	.zero		1


	//   ....[55]....
        /*0470*/ 	.word	0x00002840
        /*0474*/ 	.word	0x000000ff
        /*0478*/ 	.word	0x00000000
        /*047c*/ 	.short	0x010a
        /*047e*/ 	.byte	0x04
	.zero		1


	//   ....[56]....
        /*0480*/ 	.word	0x000028d0
        /*0484*/ 	.word	0x000000ff
        /*0488*/ 	.word	0x00000000
        /*048c*/ 	.short	0x010a
        /*048e*/ 	.byte	0x05
	.zero		1


	//   ....[57]....
        /*0490*/ 	.word	0x00002960
        /*0494*/ 	.word	0x000000ff
        /*0498*/ 	.word	0x00000000
        /*049c*/ 	.short	0x010a
        /*049e*/ 	.byte	0x05
	.zero		1


	//   ....[58]....
        /*04a0*/ 	.word	0x000029f0
        /*04a4*/ 	.word	0x000000ff
        /*04a8*/ 	.word	0x00000000
        /*04ac*/ 	.short	0x010a
        /*04ae*/ 	.byte	0x05
	.zero		1


	//   ....[59]....
        /*04b0*/ 	.word	0x00002a80
        /*04b4*/ 	.word	0x000000ff
        /*04b8*/ 	.word	0x00000000
        /*04bc*/ 	.short	0x010a
        /*04be*/ 	.byte	0x05
	.zero		1


	//   ....[60]....
        /*04c0*/ 	.word	0x00002b10
        /*04c4*/ 	.word	0x000000ff
        /*04c8*/ 	.word	0x00000000
        /*04cc*/ 	.short	0x010a
        /*04ce*/ 	.byte	0x05
	.zero		1


	//   ....[61]....
        /*04d0*/ 	.word	0x00002ba0
        /*04d4*/ 	.word	0x000000ff
        /*04d8*/ 	.word	0x00000000
        /*04dc*/ 	.short	0x010a
        /*04de*/ 	.byte	0x05
	.zero		1


	//   ....[62]....
        /*04e0*/ 	.word	0x00002c30
        /*04e4*/ 	.word	0x000000ff
        /*04e8*/ 	.word	0x00000000
        /*04ec*/ 	.short	0x010a
        /*04ee*/ 	.byte	0x05
	.zero		1


	//   ....[63]....
        /*04f0*/ 	.word	0x00002cc0
        /*04f4*/ 	.word	0x000000ff
        /*04f8*/ 	.word	0x00000000
        /*04fc*/ 	.short	0x010a
        /*04fe*/ 	.byte	0x05
	.zero		1


	//   ....[64]....
        /*0500*/ 	.word	0x00002d60
        /*0504*/ 	.word	0x00000000
        /*0508*/ 	.word	0x00000000
        /*050c*/ 	.short	0x010a
        /*050e*/ 	.byte	0xff
	.zero		1


	//   ....[65]....
        /*0510*/ 	.word	0x00002ea0
        /*0514*/ 	.word	0x00000002
        /*0518*/ 	.word	0x00000140
        /*051c*/ 	.short	0x010a
        /*051e*/ 	.byte	0xff
	.zero		1


	//   ....[66]....
        /*0520*/ 	.word	0x00002f10
        /*0524*/ 	.word	0x00000002
        /*0528*/ 	.word	0x00000000
        /*052c*/ 	.short	0x0101
        /*052e*/ 	.byte	0xff
	.zero		1


	//   ....[67]....
        /*0530*/ 	.word	0x00002f30
        /*0534*/ 	.word	0x000000ff
        /*0538*/ 	.word	0x000000f0
        /*053c*/ 	.short	0x010a
        /*053e*/ 	.byte	0x04
	.zero		1


	//   ....[68]....
        /*0540*/ 	.word	0x00003050
        /*0544*/ 	.word	0x00000002
        /*0548*/ 	.word	0x000000e0
        /*054c*/ 	.short	0x010a
        /*054e*/ 	.byte	0xff
	.zero		1


	//   ....[69]....
        /*0550*/ 	.word	0x00003150
        /*0554*/ 	.word	0x00000002
        /*0558*/ 	.word	0x00000000
        /*055c*/ 	.short	0x0101
        /*055e*/ 	.byte	0xff
	.zero		1


	//   ....[70]....
        /*0560*/ 	.word	0x000031e0
        /*0564*/ 	.word	0x000000ff
        /*0568*/ 	.word	0x000000f0
        /*056c*/ 	.short	0x0106
        /*056e*/ 	.byte	0x04
	.zero		1


	//   ....[71]....
        /*0570*/ 	.word	0x00003200
        /*0574*/ 	.word	0x000000ff
        /*0578*/ 	.word	0x000000f0
        /*057c*/ 	.short	0x010a
        /*057e*/ 	.byte	0x04
	.zero		1


	//   ....[72]....
        /*0580*/ 	.word	0x00003290
        /*0584*/ 	.word	0x000000ff
        /*0588*/ 	.word	0x000000f0
        /*058c*/ 	.short	0x0106
        /*058e*/ 	.byte	0x07
	.zero		1


	//   ....[73]....
        /*0590*/ 	.word	0x000032d0
        /*0594*/ 	.word	0x00000000
        /*0598*/ 	.word	0x000000f0
        /*059c*/ 	.short	0x010a
        /*059e*/ 	.byte	0xff
	.zero		1


	//   ....[74]....
        /*05a0*/ 	.word	0x00003830
        /*05a4*/ 	.word	0x00000000
        /*05a8*/ 	.word	0x000000e0
        /*05ac*/ 	.short	0x010a
        /*05ae*/ 	.byte	0xff
	.zero		1


	//   ....[75]....
        /*05b0*/ 	.word	0x00003930
        /*05b4*/ 	.word	0x00000003
        /*05b8*/ 	.word	0x00000000
        /*05bc*/ 	.short	0x0101
        /*05be*/ 	.byte	0xff
	.zero		1


	//   ....[76]....
        /*05c0*/ 	.word	0x00003940
        /*05c4*/ 	.word	0x000000ff
        /*05c8*/ 	.word	0x00000000
        /*05cc*/ 	.short	0x010a
        /*05ce*/ 	.byte	0x05
	.zero		1


	//   ....[77]....
        /*05d0*/ 	.word	0x000039c0
        /*05d4*/ 	.word	0x000000ff
        /*05d8*/ 	.word	0x00000120
        /*05dc*/ 	.short	0x010a
        /*05de*/ 	.byte	0x1f
	.zero		1


	//   ....[78]....
        /*05e0*/ 	.word	0x00003a90
        /*05e4*/ 	.word	0x000000ff
        /*05e8*/ 	.word	0x00000000
        /*05ec*/ 	.short	0x010a
        /*05ee*/ 	.byte	0x07
	.zero		1


	//   ....[79]....
        /*05f0*/ 	.word	0x00003bd0
        /*05f4*/ 	.word	0x000000ff
        /*05f8*/ 	.word	0x00000000
        /*05fc*/ 	.short	0x010a
        /*05fe*/ 	.byte	0x06
	.zero		1


	//   ....[80]....
        /*0600*/ 	.word	0x00003e60
        /*0604*/ 	.word	0x000000ff
        /*0608*/ 	.word	0x00000000
        /*060c*/ 	.short	0x010a
        /*060e*/ 	.byte	0x04
	.zero		1


	//   ....[81]....
        /*0610*/ 	.word	0x00003ef0
        /*0614*/ 	.word	0x000000ff
        /*0618*/ 	.word	0x00000000
        /*061c*/ 	.short	0x010a
        /*061e*/ 	.byte	0x05
	.zero		1


	//   ....[82]....
        /*0620*/ 	.word	0x00003f80
        /*0624*/ 	.word	0x000000ff
        /*0628*/ 	.word	0x00000000
        /*062c*/ 	.short	0x010a
        /*062e*/ 	.byte	0x05
	.zero		1


	//   ....[83]....
        /*0630*/ 	.word	0x00004010
        /*0634*/ 	.word	0x000000ff
        /*0638*/ 	.word	0x00000000
        /*063c*/ 	.short	0x010a
        /*063e*/ 	.byte	0x04
	.zero		1


	//   ....[84]....
        /*0640*/ 	.word	0x00004550
        /*0644*/ 	.word	0x00000008
        /*0648*/ 	.word	0x000000e0
        /*064c*/ 	.short	0x010a
        /*064e*/ 	.byte	0xff
	.zero		1


	//   ....[85]....
        /*0650*/ 	.word	0x000046c0
        /*0654*/ 	.word	0x00000000
        /*0658*/ 	.word	0x00000000
        /*065c*/ 	.short	0x0101
        /*065e*/ 	.byte	0xff
	.zero		1


	//   ....[86]....
        /*0660*/ 	.word	0x00004ba0
        /*0664*/ 	.word	0x000000ff
        /*0668*/ 	.word	0x000000d8
        /*066c*/ 	.short	0x010a
        /*066e*/ 	.byte	0x15
	.zero		1


	//   ....[87]....
        /*0670*/ 	.word	0x00004d30
        /*0674*/ 	.word	0x000000ff
        /*0678*/ 	.word	0x000000b8
        /*067c*/ 	.short	0x010a
        /*067e*/ 	.byte	0x15
	.zero		1


	//   ....[88]....
        /*0680*/ 	.word	0x00004e90
        /*0684*/ 	.word	0x000000ff
        /*0688*/ 	.word	0x000000a0
        /*068c*/ 	.short	0x010b
        /*068e*/ 	.byte	0x15
	.zero		1


	//   ....[89]....
        /*0690*/ 	.word	0x00004ea0
        /*0694*/ 	.word	0x000000ff
        /*0698*/ 	.word	0x00000000
        /*069c*/ 	.short	0x0101
        /*069e*/ 	.byte	0x2b
	.zero		1


	//   ....[90]....
        /*06a0*/ 	.word	0x00004eb0
        /*06a4*/ 	.word	0x000000ff
        /*06a8*/ 	.word	0x000000c0
        /*06ac*/ 	.short	0x010a
        /*06ae*/ 	.byte	0x15
	.zero		1


	//   ....[91]....
        /*06b0*/ 	.word	0x00005010
        /*06b4*/ 	.word	0x000000ff
        /*06b8*/ 	.word	0x000000a8
        /*06bc*/ 	.short	0x010b
        /*06be*/ 	.byte	0x15
	.zero		1


	//   ....[92]....
        /*06c0*/ 	.word	0x00005020
        /*06c4*/ 	.word	0x000000ff
        /*06c8*/ 	.word	0x00000000
        /*06cc*/ 	.short	0x0101
        /*06ce*/ 	.byte	0x29
	.zero		1


	//   ....[93]....
        /*06d0*/ 	.word	0x00005030
        /*06d4*/ 	.word	0x000000ff
        /*06d8*/ 	.word	0x000000c8
        /*06dc*/ 	.short	0x010a
        /*06de*/ 	.byte	0x15
	.zero		1


	//   ....[94]....
        /*06e0*/ 	.word	0x00005220
        /*06e4*/ 	.word	0x000000ff
        /*06e8*/ 	.word	0x000000b0
        /*06ec*/ 	.short	0x010b
        /*06ee*/ 	.byte	0x15
	.zero		1


	//   ....[95]....
        /*06f0*/ 	.word	0x00005230
        /*06f4*/ 	.word	0x000000ff
        /*06f8*/ 	.word	0x00000000
        /*06fc*/ 	.short	0x0101
        /*06fe*/ 	.byte	0x28
	.zero		1


	//   ....[96]....
        /*0700*/ 	.word	0x00005260
        /*0704*/ 	.word	0x000000ff
        /*0708*/ 	.word	0x000000b8
        /*070c*/ 	.short	0x010a
        /*070e*/ 	.byte	0x15
	.zero		1


	//   ....[97]....
        /*0710*/ 	.word	0x00005280
        /*0714*/ 	.word	0x000000ff
        /*0718*/ 	.word	0x000000c0
        /*071c*/ 	.short	0x010a
        /*071e*/ 	.byte	0x15
	.zero		1


	//   ....[98]....
        /*0720*/ 	.word	0x000052c0
        /*0724*/ 	.word	0x00000000
        /*0728*/ 	.word	0x000000c8
        /*072c*/ 	.short	0x010a
        /*072e*/ 	.byte	0xff
	.zero		1


	//   ....[99]....
        /*0730*/ 	.word	0x00005600
        /*0734*/ 	.word	0x00000008
        /*0738*/ 	.word	0x000000e0
        /*073c*/ 	.short	0x010a
        /*073e*/ 	.byte	0xff
	.zero		1


	//   ....[100]....
        /*0740*/ 	.word	0x00005780
        /*0744*/ 	.word	0x00000000
        /*0748*/ 	.word	0x00000000
        /*074c*/ 	.short	0x0101
        /*074e*/ 	.byte	0xff
	.zero		1


	//   ....[101]....
        /*0750*/ 	.word	0x000062a0
        /*0754*/ 	.word	0x000000ff
        /*0758*/ 	.word	0x000000a0
        /*075c*/ 	.short	0x010a
        /*075e*/ 	.byte	0x2c
	.zero		1


	//   ....[102]....
        /*0760*/ 	.word	0x000062e0
        /*0764*/ 	.word	0x0000001a
        /*0768*/ 	.word	0x00000100
        /*076c*/ 	.short	0x010a
        /*076e*/ 	.byte	0xff
	.zero		1


	//   ....[103]....
        /*0770*/ 	.word	0x000063e0
        /*0774*/ 	.word	0x000000ff
        /*0778*/ 	.word	0x000000a0
        /*077c*/ 	.short	0x010a
        /*077e*/ 	.byte	0x2c
	.zero		1


	//   ....[104]....
        /*0780*/ 	.word	0x000064c0
        /*0784*/ 	.word	0x0000001a
        /*0788*/ 	.word	0x00000100
        /*078c*/ 	.short	0x010a
        /*078e*/ 	.byte	0xff
	.zero		1


	//   ....[105]....
        /*0790*/ 	.word	0x00006c00
        /*0794*/ 	.word	0x00000000
        /*0798*/ 	.word	0x00000000
        /*079c*/ 	.short	0x0101
        /*079e*/ 	.byte	0xff
	.zero		1


	//   ....[106]....
        /*07a0*/ 	.word	0x00006c10
        /*07a4*/ 	.word	0x00000005
        /*07a8*/ 	.word	0x000000a0
        /*07ac*/ 	.short	0x010a
        /*07ae*/ 	.byte	0xff
	.zero		1


	//   ....[107]....
        /*07b0*/ 	.word	0x00006cd0
        /*07b4*/ 	.word	0x00000005
        /*07b8*/ 	.word	0x000000a0
        /*07bc*/ 	.short	0x010a
        /*07be*/ 	.byte	0xff
	.zero		1


	//   ....[108]....
        /*07c0*/ 	.word	0x000074b0
        /*07c4*/ 	.word	0x00000000
        /*07c8*/ 	.word	0x00000000
        /*07cc*/ 	.short	0x0101
        /*07ce*/ 	.byte	0xff
	.zero		1


	//   ....[109]....
        /*07d0*/ 	.word	0x000074c0
        /*07d4*/ 	.word	0x00000005
        /*07d8*/ 	.word	0x000000a0
        /*07dc*/ 	.short	0x010a
        /*07de*/ 	.byte	0xff
	.zero		1


	//   ....[110]....
        /*07e0*/ 	.word	0x00007580
        /*07e4*/ 	.word	0x00000005
        /*07e8*/ 	.word	0x000000a0
        /*07ec*/ 	.short	0x010a
        /*07ee*/ 	.byte	0xff
	.zero		1


	//   ....[111]....
        /*07f0*/ 	.word	0x00007990
        /*07f4*/ 	.word	0x000000ff
        /*07f8*/ 	.word	0x00000000
        /*07fc*/ 	.short	0x0101
        /*07fe*/ 	.byte	0x04
	.zero		1


	//   ....[112]....
        /*0800*/ 	.word	0x00007dc0
        /*0804*/ 	.word	0x00000000
        /*0808*/ 	.word	0x00000000
        /*080c*/ 	.short	0x0101
        /*080e*/ 	.byte	0xff
	.zero		1


	//   ....[113]....
        /*0810*/ 	.word	0x00008060
        /*0814*/ 	.word	0x000000ff
        /*0818*/ 	.word	0x00000000
        /*081c*/ 	.short	0x0101
        /*081e*/ 	.byte	0x04
	.zero		1


	//   ....[114]....
        /*0820*/ 	.word	0x00008080
        /*0824*/ 	.word	0x00000000
        /*0828*/ 	.word	0x00000150
        /*082c*/ 	.short	0x010a
        /*082e*/ 	.byte	0xff
	.zero		1


	//   ....[115]....
        /*0830*/ 	.word	0x000080e0
        /*0834*/ 	.word	0x00000000
        /*0838*/ 	.word	0x00000050
        /*083c*/ 	.short	0x010a
        /*083e*/ 	.byte	0xff
	.zero		1


	//   ....[116]....
        /*0840*/ 	.word	0x00008140
        /*0844*/ 	.word	0x00000000
        /*0848*/ 	.word	0x00000050
        /*084c*/ 	.short	0x010a
        /*084e*/ 	.byte	0xff
	.zero		1


	//   ....[117]....
        /*0850*/ 	.word	0x00008190
        /*0854*/ 	.word	0x00000003
        /*0858*/ 	.word	0x000000e0
        /*085c*/ 	.short	0x010a
        /*085e*/ 	.byte	0xff
	.zero		1


	//   ....[118]....
        /*0860*/ 	.word	0x000081f0
        /*0864*/ 	.word	0x00000000
        /*0868*/ 	.word	0x00000000
        /*086c*/ 	.short	0x010a
        /*086e*/ 	.byte	0xff
	.zero		1


	//   ....[119]....
        /*0870*/ 	.word	0x00008250
        /*0874*/ 	.word	0x00000000
        /*0878*/ 	.word	0x00000000
        /*087c*/ 	.short	0x010a
        /*087e*/ 	.byte	0xff
	.zero		1


	//   ....[120]....
        /*0880*/ 	.word	0x000082b0
        /*0884*/ 	.word	0x00000000
        /*0888*/ 	.word	0x00000000
        /*088c*/ 	.short	0x010a
        /*088e*/ 	.byte	0xff
	.zero		1


	//   ....[121]....
        /*0890*/ 	.word	0x00008310
        /*0894*/ 	.word	0x00000000
        /*0898*/ 	.word	0x00000000
        /*089c*/ 	.short	0x010a
        /*089e*/ 	.byte	0xff
	.zero		1


	//   ....[122]....
        /*08a0*/ 	.word	0x00008370
        /*08a4*/ 	.word	0x00000000
        /*08a8*/ 	.word	0x00000000
        /*08ac*/ 	.short	0x010a
        /*08ae*/ 	.byte	0xff
	.zero		1


	//   ....[123]....
        /*08b0*/ 	.word	0x000083d0
        /*08b4*/ 	.word	0x00000000
        /*08b8*/ 	.word	0x00000000
        /*08bc*/ 	.short	0x010a
        /*08be*/ 	.byte	0xff
	.zero		1


	//   ....[124]....
        /*08c0*/ 	.word	0x00008430
        /*08c4*/ 	.word	0x00000000
        /*08c8*/ 	.word	0x00000000
        /*08cc*/ 	.short	0x010a
        /*08ce*/ 	.byte	0xff
	.zero		1


	//   ....[125]....
        /*08d0*/ 	.word	0x00008490
        /*08d4*/ 	.word	0x00000000
        /*08d8*/ 	.word	0x00000000
        /*08dc*/ 	.short	0x010a
        /*08de*/ 	.byte	0xff
	.zero		1


	//   ....[126]....
        /*08e0*/ 	.word	0x000084f0
        /*08e4*/ 	.word	0x00000000
        /*08e8*/ 	.word	0x00000000
        /*08ec*/ 	.short	0x010a
        /*08ee*/ 	.byte	0xff
	.zero		1


	//   ....[127]....
        /*08f0*/ 	.word	0x00008540
        /*08f4*/ 	.word	0x00000002
        /*08f8*/ 	.word	0x00000140
        /*08fc*/ 	.short	0x010a
        /*08fe*/ 	.byte	0xff
	.zero		1


	//   ....[128]....
        /*0900*/ 	.word	0x000085a0
        /*0904*/ 	.word	0x00000002
        /*0908*/ 	.word	0x000000f0
        /*090c*/ 	.short	0x010a
        /*090e*/ 	.byte	0xff
	.zero		1


	//   ....[129]....
        /*0910*/ 	.word	0x000085f0
        /*0914*/ 	.word	0x00000002
        /*0918*/ 	.word	0x000000e0
        /*091c*/ 	.short	0x010a
        /*091e*/ 	.byte	0xff
	.zero		1


	//   ....[130]....
        /*0920*/ 	.word	0x00008650
        /*0924*/ 	.word	0x00000000
        /*0928*/ 	.word	0x000000f0
        /*092c*/ 	.short	0x010a
        /*092e*/ 	.byte	0xff
	.zero		1


	//   ....[131]....
        /*0930*/ 	.word	0x000086a0
        /*0934*/ 	.word	0x00000000
        /*0938*/ 	.word	0x000000e0
        /*093c*/ 	.short	0x010a
        /*093e*/ 	.byte	0xff
	.zero		1


	//   ....[132]....
        /*0940*/ 	.word	0x00008700
        /*0944*/ 	.word	0x00000002
        /*0948*/ 	.word	0x00000120
        /*094c*/ 	.short	0x010a
        /*094e*/ 	.byte	0xff
	.zero		1


	//   ....[133]....
        /*0950*/ 	.word	0x00008760
        /*0954*/ 	.word	0x00000000
        /*0958*/ 	.word	0x00000000
        /*095c*/ 	.short	0x010a
        /*095e*/ 	.byte	0xff
	.zero		1


	//   ....[134]....
        /*0960*/ 	.word	0x000087c0
        /*0964*/ 	.word	0x00000000
        /*0968*/ 	.word	0x00000000
        /*096c*/ 	.short	0x010a
        /*096e*/ 	.byte	0xff
	.zero		1


	//   ....[135]....
        /*0970*/ 	.word	0x00008820
        /*0974*/ 	.word	0x00000000
        /*0978*/ 	.word	0x00000000
        /*097c*/ 	.short	0x010a
        /*097e*/ 	.byte	0xff
	.zero		1


	//   ....[136]....
        /*0980*/ 	.word	0x00008880
        /*0984*/ 	.word	0x00000000
        /*0988*/ 	.word	0x00000000
        /*098c*/ 	.short	0x010a
        /*098e*/ 	.byte	0xff
	.zero		1


	//   ....[137]....
        /*0990*/ 	.word	0x000088e0
        /*0994*/ 	.word	0x00000000
        /*0998*/ 	.word	0x00000000
        /*099c*/ 	.short	0x010a
        /*099e*/ 	.byte	0xff
	.zero		1


	//   ....[138]....
        /*09a0*/ 	.word	0x00008930
        /*09a4*/ 	.word	0x00000008
        /*09a8*/ 	.word	0x000000e0
        /*09ac*/ 	.short	0x010a
        /*09ae*/ 	.byte	0xff
	.zero		1


	//   ....[139]....
        /*09b0*/ 	.word	0x00008990
        /*09b4*/ 	.word	0x00000000
        /*09b8*/ 	.word	0x000000d8
        /*09bc*/ 	.short	0x010a
        /*09be*/ 	.byte	0xff
	.zero		1


	//   ....[140]....
        /*09c0*/ 	.word	0x000089f0
        /*09c4*/ 	.word	0x00000000
        /*09c8*/ 	.word	0x000000b8
        /*09cc*/ 	.short	0x010a
        /*09ce*/ 	.byte	0xff
	.zero		1


	//   ....[141]....
        /*09d0*/ 	.word	0x00008a50
        /*09d4*/ 	.word	0x00000000
        /*09d8*/ 	.word	0x000000c0
        /*09dc*/ 	.short	0x010a
        /*09de*/ 	.byte	0xff
	.zero		1


	//   ....[142]....
        /*09e0*/ 	.word	0x00008ab0
        /*09e4*/ 	.word	0x00000000
        /*09e8*/ 	.word	0x000000c8
        /*09ec*/ 	.short	0x010a
        /*09ee*/ 	.byte	0xff
	.zero		1


	//   ....[143]....
        /*09f0*/ 	.word	0x00008b10
        /*09f4*/ 	.word	0x00000000
        /*09f8*/ 	.word	0x000000b8
        /*09fc*/ 	.short	0x010a
        /*09fe*/ 	.byte	0xff
	.zero		1


	//   ....[144]....
        /*0a00*/ 	.word	0x00008b70
        /*0a04*/ 	.word	0x00000000
        /*0a08*/ 	.word	0x000000c0
        /*0a0c*/ 	.short	0x010a
        /*0a0e*/ 	.byte	0xff
	.zero		1


	//   ....[145]....
        /*0a10*/ 	.word	0x00008bc0
        /*0a14*/ 	.word	0x00000008
        /*0a18*/ 	.word	0x000000e0
        /*0a1c*/ 	.short	0x010a
        /*0a1e*/ 	.byte	0xff
	.zero		1


	//   ....[146]....
        /*0a20*/ 	.word	0x00008c20
        /*0a24*/ 	.word	0x00000000
        /*0a28*/ 	.word	0x000000a0
        /*0a2c*/ 	.short	0x010a
        /*0a2e*/ 	.byte	0xff
	.zero		1


	//   ....[147]....
        /*0a30*/ 	.word	0x00008c70
        /*0a34*/ 	.word	0x0000001a
        /*0a38*/ 	.word	0x00000100
        /*0a3c*/ 	.short	0x010a
        /*0a3e*/ 	.byte	0xff
	.zero		1


	//   ....[148]....
        /*0a40*/ 	.word	0x00008cc0
        /*0a44*/ 	.word	0x00000005
        /*0a48*/ 	.word	0x000000a0
        /*0a4c*/ 	.short	0x010a
        /*0a4e*/ 	.byte	0xff
	.zero		1


	//   ....[149]....
        /*0a50*/ 	.word	0x00008d10
        /*0a54*/ 	.word	0x00000005
        /*0a58*/ 	.word	0x000000a0
        /*0a5c*/ 	.short	0x010a
        /*0a5e*/ 	.byte	0xff
	.zero		1


	//----- nvinfo : EIATTR_NUM_MBARRIERS
	.align		4
.L_47:
        /*0a60*/ 	.byte	0x03, 0x38
        /*0a62*/ 	.short	0x002c


	//----- nvinfo : EIATTR_EXIT_INSTR_OFFSETS
	.align		4
        /*0a64*/ 	.byte	0x04, 0x1c
        /*0a66*/ 	.short	(.L_49 - .L_48)


	//   ....[0]....
.L_48:
        /*0a68*/ 	.word	0x00002d90


	//   ....[1]....
        /*0a6c*/ 	.word	0x000032a0


	//   ....[2]....
        /*0a70*/ 	.word	0x00003300


	//   ....[3]....
        /*0a74*/ 	.word	0x00004270


	//   ....[4]....
        /*0a78*/ 	.word	0x000052f0


	//   ....[5]....
        /*0a7c*/ 	.word	0x00005330


	//   ....[6]....
        /*0a80*/ 	.word	0x00007f40


	//   ....[7]....
        /*0a84*/ 	.word	0x00007fc0


	//   ....[8]....
        /*0a88*/ 	.word	0x00007ff0


	//   ....[9]....
        /*0a8c*/ 	.word	0x00008070


	//----- nvinfo : EIATTR_MAX_THREADS
	.align		4
.L_49:
        /*0a90*/ 	.byte	0x04, 0x05
        /*0a92*/ 	.short	(.L_51 - .L_50)
.L_50:
        /*0a94*/ 	.word	0x00000100
        /*0a98*/ 	.word	0x00000001
        /*0a9c*/ 	.word	0x00000001


	//----- nvinfo : EIATTR_CRS_STACK_SIZE
	.align		4
.L_51:
        /*0aa0*/ 	.byte	0x04, 0x1e
        /*0aa2*/ 	.short	(.L_53 - .L_52)
.L_52:
        /*0aa4*/ 	.word	0x00000000


	//----- nvinfo : EIATTR_CBANK_PARAM_SIZE
	.align		4
.L_53:
        /*0aa8*/ 	.byte	0x03, 0x19
        /*0aaa*/ 	.short	0x0800


	//----- nvinfo : EIATTR_PARAM_CBANK
	.align		4
        /*0aac*/ 	.byte	0x04, 0x0a
        /*0aae*/ 	.short	(.L_55 - .L_54)
	.align		4
.L_54:
        /*0ab0*/ 	.word	index@(.nv.constant0._ZN7cutlass13device_kernelINS_4gemm6kernel13GemmUniversalIN4cute5tupleIJiiiiEEENS1_10collective13CollectiveMmaINS1_35MainloopSm100TmaUmmaWarpSpecializedILi10ELi2ELi4ENS5_IJNS4_1CILi2EEENSA_ILi1EEESC_EEEEENS5_IJNSA_ILi64EEENSA_ILi96EEESF_EEENS_10bfloat16_tENS5_IJlSC_lEEESI_SJ_NS4_8TiledMMAINS4_8MMA_AtomIJNS4_20SM100_MMA_F16BF16_SSISI_SI_fLi64ELi96ELNS4_4UMMA5MajorE0ELSO_0ELNSN_7ScaleInE0ELSP_0EEEEEENS4_6LayoutINS5_IJSC_SC_SC_EEENS5_IJNSA_ILi0EEESU_SU_EEEEENS5_IJNS4_10UnderscoreESX_SX_EEEEENS4_13SM90_TMA_LOADENS4_14ComposedLayoutINS4_7SwizzleILi3ELi4ELi3EEENS4_18smem_ptr_flag_bitsILi16EEENSS_INS5_IJNSA_ILi8EEESF_EEENS5_IJSF_SC_EEEEEEEvNS4_8identityENS4_23SM90_TMA_LOAD_MULTICASTES1A_vS1B_EENS_8epilogue10collective18CollectiveEpilogueINS1E_23Sm100TmaWarpSpecializedILi3ELi2ELi16ELb1ELb0EEEJSH_NS5_IJNSS_ISF_SC_EENSS_INSA_ILi32EEESC_EEEEESI_SJ_SI_SJ_NS1E_6fusion15FusionCallbacksIS1I_NS1N_17LinearCombinationISI_fSI_fLNS_15FloatRoundStyleE2EEESH_S1M_JEEENS4_5SM1004TMEM4LOAD26SM100_TMEM_LOAD_16dp256b4xES10_NS11_INS12_ILi2ELi4ELi3EEES15_NSS_INS5_IJS16_S1K_EEENS5_IJS1K_SC_EEEEEEENS4_17SM75_U32x4_LDSM_NENS4_14SM90_TMA_STOREES21_NS4_17SM90_U32x4_STSM_NENS4_39AutoVectorizingCopyWithAssumedAlignmentILi128EEEEEEvvEEEEvNT_6ParamsE)
        /*0ab4*/ 	.short	0x0380
        /*0ab6*/ 	.short	0x0800


	//----- nvinfo : EIATTR_SW_WAR
	.align		4
.L_55:
        /*0ab8*/ 	.byte	0x04, 0x36
        /*0aba*/ 	.short	(.L_57 - .L_56)
.L_56:
        /*0abc*/ 	.word	0x00000008
.L_57:


//--------------------- .nv.callgraph             --------------------------
	.section	.nv.callgraph,"",@"SHT_CUDA_CALLGRAPH"
	.align	4
	.sectionentsize	8
	.align		4
        /*0000*/ 	.word	0x00000000
	.align		4
        /*0004*/ 	.word	0xffffffff
	.align		4
        /*0008*/ 	.word	index@(_ZN7cutlass13device_kernelINS_4gemm6kernel13GemmUniversalIN4cute5tupleIJiiiiEEENS1_10collective13CollectiveMmaINS1_35MainloopSm100TmaUmmaWarpSpecializedILi10ELi2ELi4ENS5_IJNS4_1CILi2EEENSA_ILi1EEESC_EEEEENS5_IJNSA_ILi64EEENSA_ILi96EEESF_EEENS_10bfloat16_tENS5_IJlSC_lEEESI_SJ_NS4_8TiledMMAINS4_8MMA_AtomIJNS4_20SM100_MMA_F16BF16_SSISI_SI_fLi64ELi96ELNS4_4UMMA5MajorE0ELSO_0ELNSN_7ScaleInE0ELSP_0EEEEEENS4_6LayoutINS5_IJSC_SC_SC_EEENS5_IJNSA_ILi0EEESU_SU_EEEEENS5_IJNS4_10UnderscoreESX_SX_EEEEENS4_13SM90_TMA_LOADENS4_14ComposedLayoutINS4_7SwizzleILi3ELi4ELi3EEENS4_18smem_ptr_flag_bitsILi16EEENSS_INS5_IJNSA_ILi8EEESF_EEENS5_IJSF_SC_EEEEEEEvNS4_8identityENS4_23SM90_TMA_LOAD_MULTICASTES1A_vS1B_EENS_8epilogue10collective18CollectiveEpilogueINS1E_23Sm100TmaWarpSpecializedILi3ELi2ELi16ELb1ELb0EEEJSH_NS5_IJNSS_ISF_SC_EENSS_INSA_ILi32EEESC_EEEEESI_SJ_SI_SJ_NS1E_6fusion15FusionCallbacksIS1I_NS1N_17LinearCombinationISI_fSI_fLNS_15FloatRoundStyleE2EEESH_S1M_JEEENS4_5SM1004TMEM4LOAD26SM100_TMEM_LOAD_16dp256b4xES10_NS11_INS12_ILi2ELi4ELi3EEES15_NSS_INS5_IJS16_S1K_EEENS5_IJS1K_SC_EEEEEEENS4_17SM75_U32x4_LDSM_NENS4_14SM90_TMA_STOREES21_NS4_17SM90_U32x4_STSM_NENS4_39AutoVectorizingCopyWithAssumedAlignmentILi128EEEEEEvvEEEEvNT_6ParamsE)
	.align		4
        /*000c*/ 	.word	index@(__assertfail)
	.align		4
        /*0010*/ 	.word	0x00000000
	.align		4
        /*0014*/ 	.word	0xfffffffe
	.align		4
        /*0018*/ 	.word	0x00000000
	.align		4
        /*001c*/ 	.word	0xfffffffd
	.align		4
        /*0020*/ 	.word	0x00000000
	.align		4
        /*0024*/ 	.word	0xfffffffc


//--------------------- .nv.constant4             --------------------------
	.section	.nv.constant4,"a",@progbits
	.align	8
	.align		8
.nv.constant4:
        /*0000*/ 	.dword	__assertfail
	.align		8
        /*0008*/ 	.dword	__unnamed_1
	.align		8
        /*0010*/ 	.dword	__unnamed_2
	.align		8
        /*0018*/ 	.dword	_ZN40_INTERNAL_d612aa0d_4_k_cu_64cb75b8_163404cuda3std3__45__cpo5beginE
	.align		8
        /*0020*/ 	.dword	_ZN40_INTERNAL_d612aa0d_4_k_cu_64cb75b8_163404cuda3std3__45__cpo3endE
	.align		8
        /*0028*/ 	.dword	_ZN40_INTERNAL_d612aa0d_4_k_cu_64cb75b8_163404cuda3std3__45__cpo6cbeginE
	.align		8
        /*0030*/ 	.dword	_ZN40_INTERNAL_d612aa0d_4_k_cu_64cb75b8_163404cuda3std3__45__cpo4cendE
	.align		8
        /*0038*/ 	.dword	_ZN40_INTERNAL_d612aa0d_4_k_cu_64cb75b8_163404cuda3std3__442_GLOBAL__N__d612aa0d_4_k_cu_64cb75b8_163406ignoreE
	.align		8
        /*0040*/ 	.dword	_ZN40_INTERNAL_d612aa0d_4_k_cu_64cb75b8_163404cuda3std3__419piecewise_constructE
	.align		8
        /*0048*/ 	.dword	_ZN40_INTERNAL_d612aa0d_4_k_cu_64cb75b8_163404cuda3std3__48in_placeE
	.align		8
        /*0050*/ 	.dword	_ZN40_INTERNAL_d612aa0d_4_k_cu_64cb75b8_163404cuda3std6ranges3__45__cpo4swapE
	.align		8
        /*0058*/ 	.dword	_ZN40_INTERNAL_d612aa0d_4_k_cu_64cb75b8_163404cuda3std6ranges3__45__cpo9iter_moveE
	.align		8
        /*0060*/ 	.dword	_ZN40_INTERNAL_d612aa0d_4_k_cu_64cb75b8_163404cute7productE
	.align		8
        /*0068*/ 	.dword	_ZN40_INTERNAL_d612aa0d_4_k_cu_64cb75b8_163404cute1_E
	.align		8
        /*0070*/ 	.dword	$str$25
	.align		8
        /*0078*/ 	.dword	$str$26
	.align		8
        /*0080*/ 	.dword	$str$27
	.align		8
        /*0088*/ 	.dword	$str$28


//--------------------- .text._ZN7cutlass13device_kernelINS_4gemm6kernel13GemmUniversalIN4cute5tupleIJiiiiEEENS1_10collective13CollectiveMmaINS1_35MainloopSm100TmaUmmaWarpSpecializedILi10ELi2ELi4ENS5_IJNS4_1CILi2EEENSA_ILi1EEESC_EEEEENS5_IJNSA_ILi64EEENSA_ILi96EEESF_EEENS_10bfloat16_tENS5_IJlSC_lEEESI_SJ_NS4_8TiledMMAINS4_8MMA_AtomIJNS4_20SM100_MMA_F16BF16_SSISI_SI_fLi64ELi96ELNS4_4UMMA5MajorE0ELSO_0ELNSN_7ScaleInE0ELSP_0EEEEEENS4_6LayoutINS5_IJSC_SC_SC_EEENS5_IJNSA_ILi0EEESU_SU_EEEEENS5_IJNS4_10UnderscoreESX_SX_EEEEENS4_13SM90_TMA_LOADENS4_14ComposedLayoutINS4_7SwizzleILi3ELi4ELi3EEENS4_18smem_ptr_flag_bitsILi16EEENSS_INS5_IJNSA_ILi8EEESF_EEENS5_IJSF_SC_EEEEEEEvNS4_8identityENS4_23SM90_TMA_LOAD_MULTICASTES1A_vS1B_EENS_8epilogue10collective18CollectiveEpilogueINS1E_23Sm100TmaWarpSpecializedILi3ELi2ELi16ELb1ELb0EEEJSH_NS5_IJNSS_ISF_SC_EENSS_INSA_ILi32EEESC_EEEEESI_SJ_SI_SJ_NS1E_6fusion15FusionCallbacksIS1I_NS1N_17LinearCombinationISI_fSI_fLNS_15FloatRoundStyleE2EEESH_S1M_JEEENS4_5SM1004TMEM4LOAD26SM100_TMEM_LOAD_16dp256b4xES10_NS11_INS12_ILi2ELi4ELi3EEES15_NSS_INS5_IJS16_S1K_EEENS5_IJS1K_SC_EEEEEEENS4_17SM75_U32x4_LDSM_NENS4_14SM90_TMA_STOREES21_NS4_17SM90_U32x4_STSM_NENS4_39AutoVectorizingCopyWithAssumedAlignmentILi128EEEEEEvvEEEEvNT_6ParamsE --------------------------
	.section	.text._ZN7cutlass13device_kernelINS_4gemm6kernel13GemmUniversalIN4cute5tupleIJiiiiEEENS1_10collective13CollectiveMmaINS1_35MainloopSm100TmaUmmaWarpSpecializedILi10ELi2ELi4ENS5_IJNS4_1CILi2EEENSA_ILi1EEESC_EEEEENS5_IJNSA_ILi64EEENSA_ILi96EEESF_EEENS_10bfloat16_tENS5_IJlSC_lEEESI_SJ_NS4_8TiledMMAINS4_8MMA_AtomIJNS4_20SM100_MMA_F16BF16_SSISI_SI_fLi64ELi96ELNS4_4UMMA5MajorE0ELSO_0ELNSN_7ScaleInE0ELSP_0EEEEEENS4_6LayoutINS5_IJSC_SC_SC_EEENS5_IJNSA_ILi0EEESU_SU_EEEEENS5_IJNS4_10UnderscoreESX_SX_EEEEENS4_13SM90_TMA_LOADENS4_14ComposedLayoutINS4_7SwizzleILi3ELi4ELi3EEENS4_18smem_ptr_flag_bitsILi16EEENSS_INS5_IJNSA_ILi8EEESF_EEENS5_IJSF_SC_EEEEEEEvNS4_8identityENS4_23SM90_TMA_LOAD_MULTICASTES1A_vS1B_EENS_8epilogue10collective18CollectiveEpilogueINS1E_23Sm100TmaWarpSpecializedILi3ELi2ELi16ELb1ELb0EEEJSH_NS5_IJNSS_ISF_SC_EENSS_INSA_ILi32EEESC_EEEEESI_SJ_SI_SJ_NS1E_6fusion15FusionCallbacksIS1I_NS1N_17LinearCombinationISI_fSI_fLNS_15FloatRoundStyleE2EEESH_S1M_JEEENS4_5SM1004TMEM4LOAD26SM100_TMEM_LOAD_16dp256b4xES10_NS11_INS12_ILi2ELi4ELi3EEES15_NSS_INS5_IJS16_S1K_EEENS5_IJS1K_SC_EEEEEEENS4_17SM75_U32x4_LDSM_NENS4_14SM90_TMA_STOREES21_NS4_17SM90_U32x4_STSM_NENS4_39AutoVectorizingCopyWithAssumedAlignmentILi128EEEEEEvvEEEEvNT_6ParamsE,"ax",@progbits
	.align	128
.text._ZN7cutlass13device_kernelINS_4gemm6kernel13GemmUniversalIN4cute5tupleIJiiiiEEENS1_10collective13CollectiveMmaINS1_35MainloopSm100TmaUmmaWarpSpecializedILi10ELi2ELi4ENS5_IJNS4_1CILi2EEENSA_ILi1EEESC_EEEEENS5_IJNSA_ILi64EEENSA_ILi96EEESF_EEENS_10bfloat16_tENS5_IJlSC_lEEESI_SJ_NS4_8TiledMMAINS4_8MMA_AtomIJNS4_20SM100_MMA_F16BF16_SSISI_SI_fLi64ELi96ELNS4_4UMMA5MajorE0ELSO_0ELNSN_7ScaleInE0ELSP_0EEEEEENS4_6LayoutINS5_IJSC_SC_SC_EEENS5_IJNSA_ILi0EEESU_SU_EEEEENS5_IJNS4_10UnderscoreESX_SX_EEEEENS4_13SM90_TMA_LOADENS4_14ComposedLayoutINS4_7SwizzleILi3ELi4ELi3EEENS4_18smem_ptr_flag_bitsILi16EEENSS_INS5_IJNSA_ILi8EEESF_EEENS5_IJSF_SC_EEEEEEEvNS4_8identityENS4_23SM90_TMA_LOAD_MULTICASTES1A_vS1B_EENS_8epilogue10collective18CollectiveEpilogueINS1E_23Sm100TmaWarpSpecializedILi3ELi2ELi16ELb1ELb0EEEJSH_NS5_IJNSS_ISF_SC_EENSS_INSA_ILi32EEESC_EEEEESI_SJ_SI_SJ_NS1E_6fusion15FusionCallbacksIS1I_NS1N_17LinearCombinationISI_fSI_fLNS_15FloatRoundStyleE2EEESH_S1M_JEEENS4_5SM1004TMEM4LOAD26SM100_TMEM_LOAD_16dp256b4xES10_NS11_INS12_ILi2ELi4ELi3EEES15_NSS_INS5_IJS16_S1K_EEENS5_IJS1K_SC_EEEEEEENS4_17SM75_U32x4_LDSM_NENS4_14SM90_TMA_STOREES21_NS4_17SM90_U32x4_STSM_NENS4_39AutoVectorizingCopyWithAssumedAlignmentILi128EEEEEEvvEEEEvNT_6ParamsE:
        .type           _ZN7cutlass13device_kernelINS_4gemm6kernel13GemmUniversalIN4cute5tupleIJiiiiEEENS1_10collective13CollectiveMmaINS1_35MainloopSm100TmaUmmaWarpSpecializedILi10ELi2ELi4ENS5_IJNS4_1CILi2EEENSA_ILi1EEESC_EEEEENS5_IJNSA_ILi64EEENSA_ILi96EEESF_EEENS_10bfloat16_tENS5_IJlSC_lEEESI_SJ_NS4_8TiledMMAINS4_8MMA_AtomIJNS4_20SM100_MMA_F16BF16_SSISI_SI_fLi64ELi96ELNS4_4UMMA5MajorE0ELSO_0ELNSN_7ScaleInE0ELSP_0EEEEEENS4_6LayoutINS5_IJSC_SC_SC_EEENS5_IJNSA_ILi0EEESU_SU_EEEEENS5_IJNS4_10UnderscoreESX_SX_EEEEENS4_13SM90_TMA_LOADENS4_14ComposedLayoutINS4_7SwizzleILi3ELi4ELi3EEENS4_18smem_ptr_flag_bitsILi16EEENSS_INS5_IJNSA_ILi8EEESF_EEENS5_IJSF_SC_EEEEEEEvNS4_8identityENS4_23SM90_TMA_LOAD_MULTICASTES1A_vS1B_EENS_8epilogue10collective18CollectiveEpilogueINS1E_23Sm100TmaWarpSpecializedILi3ELi2ELi16ELb1ELb0EEEJSH_NS5_IJNSS_ISF_SC_EENSS_INSA_ILi32EEESC_EEEEESI_SJ_SI_SJ_NS1E_6fusion15FusionCallbacksIS1I_NS1N_17LinearCombinationISI_fSI_fLNS_15FloatRoundStyleE2EEESH_S1M_JEEENS4_5SM1004TMEM4LOAD26SM100_TMEM_LOAD_16dp256b4xES10_NS11_INS12_ILi2ELi4ELi3EEES15_NSS_INS5_IJS16_S1K_EEENS5_IJS1K_SC_EEEEEEENS4_17SM75_U32x4_LDSM_NENS4_14SM90_TMA_STOREES21_NS4_17SM90_U32x4_STSM_NENS4_39AutoVectorizingCopyWithAssumedAlignmentILi128EEEEEEvvEEEEvNT_6ParamsE,@function
        .size           _ZN7cutlass13device_kernelINS_4gemm6kernel13GemmUniversalIN4cute5tupleIJiiiiEEENS1_10collective13CollectiveMmaINS1_35MainloopSm100TmaUmmaWarpSpecializedILi10ELi2ELi4ENS5_IJNS4_1CILi2EEENSA_ILi1EEESC_EEEEENS5_IJNSA_ILi64EEENSA_ILi96EEESF_EEENS_10bfloat16_tENS5_IJlSC_lEEESI_SJ_NS4_8TiledMMAINS4_8MMA_AtomIJNS4_20SM100_MMA_F16BF16_SSISI_SI_fLi64ELi96ELNS4_4UMMA5MajorE0ELSO_0ELNSN_7ScaleInE0ELSP_0EEEEEENS4_6LayoutINS5_IJSC_SC_SC_EEENS5_IJNSA_ILi0EEESU_SU_EEEEENS5_IJNS4_10UnderscoreESX_SX_EEEEENS4_13SM90_TMA_LOADENS4_14ComposedLayoutINS4_7SwizzleILi3ELi4ELi3EEENS4_18smem_ptr_flag_bitsILi16EEENSS_INS5_IJNSA_ILi8EEESF_EEENS5_IJSF_SC_EEEEEEEvNS4_8identityENS4_23SM90_TMA_LOAD_MULTICASTES1A_vS1B_EENS_8epilogue10collective18CollectiveEpilogueINS1E_23Sm100TmaWarpSpecializedILi3ELi2ELi16ELb1ELb0EEEJSH_NS5_IJNSS_ISF_SC_EENSS_INSA_ILi32EEESC_EEEEESI_SJ_SI_SJ_NS1E_6fusion15FusionCallbacksIS1I_NS1N_17LinearCombinationISI_fSI_fLNS_15FloatRoundStyleE2EEESH_S1M_JEEENS4_5SM1004TMEM4LOAD26SM100_TMEM_LOAD_16dp256b4xES10_NS11_INS12_ILi2ELi4ELi3EEES15_NSS_INS5_IJS16_S1K_EEENS5_IJS1K_SC_EEEEEEENS4_17SM75_U32x4_LDSM_NENS4_14SM90_TMA_STOREES21_NS4_17SM90_U32x4_STSM_NENS4_39AutoVectorizingCopyWithAssumedAlignmentILi128EEEEEEvvEEEEvNT_6ParamsE,(.L_x_189 - _ZN7cutlass13device_kernelINS_4gemm6kernel13GemmUniversalIN4cute5tupleIJiiiiEEENS1_10collective13CollectiveMmaINS1_35MainloopSm100TmaUmmaWarpSpecializedILi10ELi2ELi4ENS5_IJNS4_1CILi2EEENSA_ILi1EEESC_EEEEENS5_IJNSA_ILi64EEENSA_ILi96EEESF_EEENS_10bfloat16_tENS5_IJlSC_lEEESI_SJ_NS4_8TiledMMAINS4_8MMA_AtomIJNS4_20SM100_MMA_F16BF16_SSISI_SI_fLi64ELi96ELNS4_4UMMA5MajorE0ELSO_0ELNSN_7ScaleInE0ELSP_0EEEEEENS4_6LayoutINS5_IJSC_SC_SC_EEENS5_IJNSA_ILi0EEESU_SU_EEEEENS5_IJNS4_10UnderscoreESX_SX_EEEEENS4_13SM90_TMA_LOADENS4_14ComposedLayoutINS4_7SwizzleILi3ELi4ELi3EEENS4_18smem_ptr_flag_bitsILi16EEENSS_INS5_IJNSA_ILi8EEESF_EEENS5_IJSF_SC_EEEEEEEvNS4_8identityENS4_23SM90_TMA_LOAD_MULTICASTES1A_vS1B_EENS_8epilogue10collective18CollectiveEpilogueINS1E_23Sm100TmaWarpSpecializedILi3ELi2ELi16ELb1ELb0EEEJSH_NS5_IJNSS_ISF_SC_EENSS_INSA_ILi32EEESC_EEEEESI_SJ_SI_SJ_NS1E_6fusion15FusionCallbacksIS1I_NS1N_17LinearCombinationISI_fSI_fLNS_15FloatRoundStyleE2EEESH_S1M_JEEENS4_5SM1004TMEM4LOAD26SM100_TMEM_LOAD_16dp256b4xES10_NS11_INS12_ILi2ELi4ELi3EEES15_NSS_INS5_IJS16_S1K_EEENS5_IJS1K_SC_EEEEEEENS4_17SM75_U32x4_LDSM_NENS4_14SM90_TMA_STOREES21_NS4_17SM90_U32x4_STSM_NENS4_39AutoVectorizingCopyWithAssumedAlignmentILi128EEEEEEvvEEEEvNT_6ParamsE)
        .other          _ZN7cutlass13device_kernelINS_4gemm6kernel13GemmUniversalIN4cute5tupleIJiiiiEEENS1_10collective13CollectiveMmaINS1_35MainloopSm100TmaUmmaWarpSpecializedILi10ELi2ELi4ENS5_IJNS4_1CILi2EEENSA_ILi1EEESC_EEEEENS5_IJNSA_ILi64EEENSA_ILi96EEESF_EEENS_10bfloat16_tENS5_IJlSC_lEEESI_SJ_NS4_8TiledMMAINS4_8MMA_AtomIJNS4_20SM100_MMA_F16BF16_SSISI_SI_fLi64ELi96ELNS4_4UMMA5MajorE0ELSO_0ELNSN_7ScaleInE0ELSP_0EEEEEENS4_6LayoutINS5_IJSC_SC_SC_EEENS5_IJNSA_ILi0EEESU_SU_EEEEENS5_IJNS4_10UnderscoreESX_SX_EEEEENS4_13SM90_TMA_LOADENS4_14ComposedLayoutINS4_7SwizzleILi3ELi4ELi3EEENS4_18smem_ptr_flag_bitsILi16EEENSS_INS5_IJNSA_ILi8EEESF_EEENS5_IJSF_SC_EEEEEEEvNS4_8identityENS4_23SM90_TMA_LOAD_MULTICASTES1A_vS1B_EENS_8epilogue10collective18CollectiveEpilogueINS1E_23Sm100TmaWarpSpecializedILi3ELi2ELi16ELb1ELb0EEEJSH_NS5_IJNSS_ISF_SC_EENSS_INSA_ILi32EEESC_EEEEESI_SJ_SI_SJ_NS1E_6fusion15FusionCallbacksIS1I_NS1N_17LinearCombinationISI_fSI_fLNS_15FloatRoundStyleE2EEESH_S1M_JEEENS4_5SM1004TMEM4LOAD26SM100_TMEM_LOAD_16dp256b4xES10_NS11_INS12_ILi2ELi4ELi3EEES15_NSS_INS5_IJS16_S1K_EEENS5_IJS1K_SC_EEEEEEENS4_17SM75_U32x4_LDSM_NENS4_14SM90_TMA_STOREES21_NS4_17SM90_U32x4_STSM_NENS4_39AutoVectorizingCopyWithAssumedAlignmentILi128EEEEEEvvEEEEvNT_6ParamsE,@"STO_CUDA_ENTRY STV_DEFAULT"
_ZN7cutlass13device_kernelINS_4gemm6kernel13GemmUniversalIN4cute5tupleIJiiiiEEENS1_10collective13CollectiveMmaINS1_35MainloopSm100TmaUmmaWarpSpecializedILi10ELi2ELi4ENS5_IJNS4_1CILi2EEENSA_ILi1EEESC_EEEEENS5_IJNSA_ILi64EEENSA_ILi96EEESF_EEENS_10bfloat16_tENS5_IJlSC_lEEESI_SJ_NS4_8TiledMMAINS4_8MMA_AtomIJNS4_20SM100_MMA_F16BF16_SSISI_SI_fLi64ELi96ELNS4_4UMMA5MajorE0ELSO_0ELNSN_7ScaleInE0ELSP_0EEEEEENS4_6LayoutINS5_IJSC_SC_SC_EEENS5_IJNSA_ILi0EEESU_SU_EEEEENS5_IJNS4_10UnderscoreESX_SX_EEEEENS4_13SM90_TMA_LOADENS4_14ComposedLayoutINS4_7SwizzleILi3ELi4ELi3EEENS4_18smem_ptr_flag_bitsILi16EEENSS_INS5_IJNSA_ILi8EEESF_EEENS5_IJSF_SC_EEEEEEEvNS4_8identityENS4_23SM90_TMA_LOAD_MULTICASTES1A_vS1B_EENS_8epilogue10collective18CollectiveEpilogueINS1E_23Sm100TmaWarpSpecializedILi3ELi2ELi16ELb1ELb0EEEJSH_NS5_IJNSS_ISF_SC_EENSS_INSA_ILi32EEESC_EEEEESI_SJ_SI_SJ_NS1E_6fusion15FusionCallbacksIS1I_NS1N_17LinearCombinationISI_fSI_fLNS_15FloatRoundStyleE2EEESH_S1M_JEEENS4_5SM1004TMEM4LOAD26SM100_TMEM_LOAD_16dp256b4xES10_NS11_INS12_ILi2ELi4ELi3EEES15_NSS_INS5_IJS16_S1K_EEENS5_IJS1K_SC_EEEEEEENS4_17SM75_U32x4_LDSM_NENS4_14SM90_TMA_STOREES21_NS4_17SM90_U32x4_STSM_NENS4_39AutoVectorizingCopyWithAssumedAlignmentILi128EEEEEEvvEEEEvNT_6ParamsE:
[----:B------:R-:W1:Y:S01]  /*0000*/  LDC R1, c[0x0][0x37c] ;  /* 0x0000df00ff017b82 */ /* 0x000e620000000800 */
[----:B------:R-:W2:Y:S01]  /*0010*/  S2R R56, SR_TID.X ;  /* 0x0000000000387919 */ /* 0x000ea20000002100 */
[----:B------:R-:W3:Y:S01]  /*0020*/  LDCU.64 UR8, c[0x0][0x890] ;  /* 0x00011200ff0877ac */ /* 0x000ee20008000a00 */
[----:B------:R-:W-:Y:S02]  /*0030*/  PRMT R45, RZ, 0x7610, R45 ;  /* 0x00007610ff2d7816 */ /* 0x000fe4000000002d */
[----:B------:R-:W-:Y:S01]  /*0040*/  ELECT P3, URZ, PT ;  /* 0x0000000000ff782f */ /* 0x000fe20003860000 */
[----:B---3--:R-:W-:-:S04]  /*0050*/  UISETP.NE.U32.AND UP0, UPT, UR8, URZ, UPT ;  /* 0x000000ff0800728c */ /* 0x008fc8000bf05070 */
[----:B------:R-:W-:Y:S01]  /*0060*/  UISETP.NE.AND.EX UP0, UPT, UR9, URZ, UPT, UP0 ;  /* 0x000000ff0900728c */ /* 0x000fe2000bf05300 */
[----:B--2---:R-:W-:-:S05]  /*0070*/  SHF.R.U32.HI R46, RZ, 0x5, R56 ;  /* 0x00000005ff2e7819 */ /* 0x004fca0000011638 */
[----:B------:R-:W2:Y:S02]  /*0080*/  SHFL.IDX PT, R0, R46, RZ, 0x1f ;  /* 0x00001fff2e007589 */ /* 0x000ea400000e0000 */
[----:B--2---:R-:W-:Y:S01]  /*0090*/  R2UR UR21, R0 ;  /* 0x00000000001572ca */ /* 0x004fe200000e0000 */
[----:B-1----:R-:W-:-:S14]  /*00a0*/  BRA.U UP0, `(.L_x_0) ;  /* 0x0000000100307547 */ /* 0x002fdc000b800000 */
[----:B------:R-:W1:Y:S02]  /*00b0*/  LDCU.64 UR4, c[0x0][0x888] ;  /* 0x00011100ff0477ac */ /* 0x000e640008000a00 */
[----:B-1----:R-:W-:-:S04]  /*00c0*/  UISETP.NE.U32.AND UP0, UPT, UR4, URZ, UPT ;  /* 0x000000ff0400728c */ /* 0x002fc8000bf05070 */
[----:B------:R-:W-:-:S09]  /*00d0*/  UISETP.NE.AND.EX UP0, UPT, UR5, URZ, UPT, UP0 ;  /* 0x000000ff0500728c */ /* 0x000fd2000bf05300 */
[----:B------:R-:W-:Y:S05]  /*00e0*/  BRA.U !UP0, `(.L_x_1) ;  /* 0x0000000108147547 */ /* 0x000fea000b800000 */
[----:B------:R-:W1:Y:S01]  /*00f0*/  LDC.64 R2, c[0x0][0x888] ;  /* 0x00022200ff027b82 */ /* 0x000e620000000a00 */
[----:B------:R-:W1:Y:S02]  /*0100*/  LDCU.64 UR4, c[0x0][0x358] ;  /* 0x00006b00ff0477ac */ /* 0x000e640008000a00 */
[----:B-1----:R1:W5:Y:S01]  /*0110*/  LDG.E R25, desc[UR4][R2.64] ;  /* 0x0000000402197981 */ /* 0x002362000c1e1900 */
[----:B------:R-:W-:Y:S01]  /*0120*/  HFMA2 R45, -RZ, RZ, 0, 5.9604644775390625e-08 ;  /* 0x00000001ff2d7431 */ /* 0x000fe200000001ff */
[----:B------:R-:W-:Y:S05]  /*0130*/  BRA `(.L_x_0) ;  /* 0x00000000000c7947 */ /* 0x000fea0003800000 */
.L_x_1:
[----:B------:R-:W1:Y:S01]  /*0140*/  LDCU UR4, c[0x0][0x880] ;  /* 0x00011000ff0477ac */ /* 0x000e620008000800 */
[----:B------:R-:W-:Y:S01]  /*0150*/  HFMA2 R45, -RZ, RZ, 0, 5.9604644775390625e-08 ;  /* 0x00000001ff2d7431 */ /* 0x000fe200000001ff */
[----:B-1----:R-:W-:-:S07]  /*0160*/  MOV R25, UR4 ;  /* 0x0000000400197c02 */ /* 0x002fce0008000f00 */
.L_x_0:
[----:B------:R-:W2:Y:S02]  /*0170*/  LDCU.64 UR4, c[0x0][0x8b0] ;  /* 0x00011600ff0477ac */ /* 0x000ea40008000a00 */
[----:B--2---:R-:W-:-:S04]  /*0180*/  UISETP.NE.U32.AND UP0, UPT, UR4, URZ, UPT ;  /* 0x000000ff0400728c */ /* 0x004fc8000bf05070 */
[----:B------:R-:W-:-:S09]  /*0190*/  UISETP.NE.AND.EX UP0, UPT, UR5, URZ, UPT, UP0 ;  /* 0x000000ff0500728c */ /* 0x000fd2000bf05300 */
[----:B------:R-:W-:Y:S05]  /*01a0*/  BRA.U UP0, `(.L_x_2) ;  /* 0x0000000100287547 */ /* 0x000fea000b800000 */
[----:B------:R-:W2:Y:S02]  /*01b0*/  LDCU.64 UR4, c[0x0][0x8a8] ;  /* 0x00011500ff0477ac */ /* 0x000ea40008000a00 */
[----:B--2---:R-:W-:-:S04]  /*01c0*/  UISETP.NE.U32.AND UP0, UPT, UR4, URZ, UPT ;  /* 0x000000ff0400728c */ /* 0x004fc8000bf05070 */
[----:B------:R-:W-:-:S09]  /*01d0*/  UISETP.NE.AND.EX UP0, UPT, UR5, URZ, UPT, UP0 ;  /* 0x000000ff0500728c */ /* 0x000fd2000bf05300 */
[----:B------:R-:W-:Y:S05]  /*01e0*/  BRA.U !UP0, `(.L_x_3) ;  /* 0x0000000108107547 */ /* 0x000fea000b800000 */
[----:B-1----:R-:W1:Y:S01]  /*01f0*/  LDC.64 R2, c[0x0][0x8a8] ;  /* 0x00022a00ff027b82 */ /* 0x002e620000000a00 */
[----:B------:R-:W1:Y:S02]  /*0200*/  LDCU.64 UR4, c[0x0][0x358] ;  /* 0x00006b00ff0477ac */ /* 0x000e640008000a00 */
[----:B-1----:R2:W5:Y:S01]  /*0210*/  LDG.E R23, desc[UR4][R2.64] ;  /* 0x0000000402177981 */ /* 0x002562000c1e1900 */
[----:B------:R-:W-:Y:S05]  /*0220*/  BRA `(.L_x_2) ;  /* 0x0000000000087947 */ /* 0x000fea0003800000 */
.L_x_3:
[----:B------:R-:W2:Y:S02]  /*0230*/  LDCU UR4, c[0x0][0x8a0] ;  /* 0x00011400ff0477ac */ /* 0x000ea40008000800 */
[----:B--2---:R-:W-:Y:S02]  /*0240*/  MOV R23, UR4 ;  /* 0x0000000400177c02 */ /* 0x004fe40008000f00 */
.L_x_2:
[----:B------:R-:W-:Y:S01]  /*0250*/  IMAD.U32 R0, RZ, RZ, UR21 ;  /* 0x00000015ff007e24 */ /* 0x000fe2000f8e00ff */
[----:B------:R-:W-:Y:S04]  /*0260*/  BSSY.RECONVERGENT B0, `(.L_x_4) ;  /* 0x000000c000007945 */ /* 0x000fe80003800200 */
[C---:B------:R-:W-:Y:S02]  /*0270*/  ISETP.NE.OR P1, PT, R0.reuse, 0x1, !P3 ;  /* 0x000000010000780c */ /* 0x040fe40005f25670 */
[----:B------:R-:W-:-:S11]  /*0280*/  ISETP.NE.OR P0, PT, R0, 0x3, !P3 ;  /* 0x000000030000780c */ /* 0x000fd60005f05670 */
[----:B------:R-:W-:Y:S05]  /*0290*/  @P1 BRA `(.L_x_5) ;  /* 0x0000000000201947 */ /* 0x000fea0003800000 */
[----:B------:R-:W3:Y:S02]  /*02a0*/  LDCU.64 UR4, c[0x0][0x348] ;  /* 0x00006900ff0477ac */ /* 0x000ee40008000a00 */
[----:B---3--:R-:W-:Y:S02]  /*02b0*/  UIADD3 UR6, UP1, UPT, UR4, 0x80, URZ ;  /* 0x0000008004067890 */ /* 0x008fe4000ff3e0ff */
[----:B------:R-:W-:Y:S02]  /*02c0*/  UIADD3 UR4, UP0, UPT, UR4, 0x180, URZ ;  /* 0x0000018004047890 */ /* 0x000fe4000ff1e0ff */
[----:B------:R-:W-:Y:S02]  /*02d0*/  UIADD3.X UR7, UPT, UPT, URZ, UR5, URZ, UP1, !UPT ;  /* 0x00000005ff077290 */ /* 0x000fe40008ffe4ff */
[----:B------:R-:W-:-:S07]  /*02e0*/  UIADD3.X UR5, UPT, UPT, URZ, UR5, URZ, UP0, !UPT ;  /* 0x00000005ff057290 */ /* 0x000fce00087fe4ff */
[----:B------:R3:W-:Y:S02]  /*02f0*/  UTMACCTL.PF [UR6] ;  /* 0x00000000060079b9 */ /* 0x0007e40008040000 */
[----:B------:R3:W-:Y:S02]  /*0300*/  UTMACCTL.PF [UR4] ;  /* 0x00000000040079b9 */ /* 0x0007e40008040000 */
[----:B---3--:R-:W-:Y:S01]  /*0310*/  NOP ;  /* 0x0000000000007918 */ /* 0x008fe20000000000 */
.L_x_5:
[----:B------:R-:W-:Y:S05]  /*0320*/  BSYNC.RECONVERGENT B0 ;  /* 0x0000000000007941 */ /* 0x000fea0003800200 */
.L_x_4:
[----:B------:R-:W-:Y:S04]  /*0330*/  BSSY.RECONVERGENT B0, `(.L_x_6) ;  /* 0x000000a000007945 */ /* 0x000fe80003800200 */
        /* <DEDUP_REMOVED lines=9> */
.L_x_7:
[----:B------:R-:W-:Y:S05]  /*03d0*/  BSYNC.RECONVERGENT B0 ;  /* 0x0000000000007941 */ /* 0x000fea0003800200 */
.L_x_6:
[----:B------:R-:W3:Y:S01]  /*03e0*/  LDCU.64 UR4, c[0x0][0x888] ;  /* 0x00011100ff0477ac */ /* 0x000ee20008000a00 */
[----:B------:R-:W-:Y:S02]  /*03f0*/  UISETP.EQ.U32.AND UP1, UPT, UR8, URZ, UPT ;  /* 0x000000ff0800728c */ /* 0x000fe4000bf22070 */
[----:B------:R-:W-:Y:S02]  /*0400*/  UPLOP3.LUT UP3, UPT, UPT, UPT, UPT, 0x80, 0x8 ;  /* 0x000000000008789c */ /* 0x000fe40003f6f070 */
[----:B---3--:R-:W-:-:S04]  /*0410*/  UISETP.NE.U32.AND UP0, UPT, UR4, URZ, UPT ;  /* 0x000000ff0400728c */ /* 0x008fc8000bf05070 */
[----:B------:R-:W-:-:S04]  /*0420*/  UISETP.NE.AND.EX UP2, UPT, UR5, URZ, UPT, UP0 ;  /* 0x000000ff0500728c */ /* 0x000fc8000bf45300 */
[----:B------:R-:W-:-:S04]  /*0430*/  UISETP.EQ.OR.EX UP4, UPT, UR9, URZ, !UP2, UP1 ;  /* 0x000000ff0900728c */ /* 0x000fc8000d782710 */
[----:B------:R-:W-:-:S06]  /*0440*/  UP2UR UR4, UPR, URZ, 0x10 ;  /* 0x00000010ff047883 */ /* 0x000fcc0008000000 */
[----:B------:R-:W-:Y:S01]  /*0450*/  MOV R48, UR4 ;  /* 0x0000000400307c02 */ /* 0x000fe20008000f00 */
[----:B------:R-:W-:Y:S06]  /*0460*/  BRA.U !UP4, `(.L_x_8) ;  /* 0x000000010c207547 */ /* 0x000fec000b800000 */
[----:B------:R-:W-:Y:S01]  /*0470*/  UISETP.NE.U32.AND UP1, UPT, UR8, URZ, UPT ;  /* 0x000000ff0800728c */ /* 0x000fe2000bf25070 */
[----:B-----5:R-:W-:Y:S01]  /*0480*/  FSETP.NEU.AND P0, PT, R25, RZ, PT ;  /* 0x000000ff1900720b */ /* 0x020fe20003f0d000 */
[----:B------:R-:W-:Y:S02]  /*0490*/  USEL UR4, URZ, 0xffffffff, UP2 ;  /* 0xffffffffff047887 */ /* 0x000fe40009000000 */
[----:B------:R-:W-:-:S10]  /*04a0*/  UISETP.NE.AND.EX UP1, UPT, UR9, URZ, UPT, UP1 ;  /* 0x000000ff0900728c */ /* 0x000fd4000bf25310 */
[----:B------:R-:W-:Y:S01]  /*04b0*/  VOTEU.ANY UP0, P0 ;  /* 0x0000000000ff7886 */ /* 0x000fe20000000100 */
[----:B------:R-:W-:-:S04]  /*04c0*/  @!UP1 USEL UR4, URZ, 0xffffffff, UP0 ;  /* 0xffffffffff049887 */ /* 0x000fc80008000000 */
[----:B------:R-:W-:-:S04]  /*04d0*/  ULOP3.LUT UR4, UR4, 0x1, URZ, 0xc0, !UPT ;  /* 0x0000000104047892 */ /* 0x000fc8000f8ec0ff */
[----:B------:R-:W-:-:S11]  /*04e0*/  UISETP.NE.U32.AND UP3, UPT, UR4, 0x1, UPT ;  /* 0x000000010400788c */ /* 0x000fd6000bf65070 */
.L_x_8:
[----:B-12---:R-:W1:Y:S02]  /*04f0*/  SHFL.IDX PT, R2, R46, RZ, 0x1f ;  /* 0x00001fff2e027589 */ /* 0x006e6400000e0000 */
[----:B-1----:R-:W-:-:S13]  /*0500*/  ISETP.NE.AND P0, PT, R2, RZ, PT ;  /* 0x000000ff0200720c */ /* 0x002fda0003f05270 */
[----:B------:R-:W-:Y:S05]  /*0510*/  @P0 BRA `(.L_x_9) ;  /* 0x0000000000940947 */ /* 0x000fea0003800000 */
[----:B------:R-:W-:Y:S01]  /*0520*/  ELECT P0, URZ, PT ;  /* 0x0000000000ff782f */ /* 0x000fe20003800000 */
[----:B------:R-:W-:-:S12]  /*0530*/  BSSY.RECONVERGENT B0, `(.L_x_9) ;  /* 0x0000023000007945 */ /* 0x000fd80003800200 */
[----:B------:R-:W-:Y:S05]  /*0540*/  @!P0 BRA `(.L_x_10) ;  /* 0x0000000000848947 */ /* 0x000fea0003800000 */
[----:B------:R-:W1:Y:S01]  /*0550*/  S2UR UR4, SR_CgaCtaId ;  /* 0x00000000000479c3 */ /* 0x000e620000008800 */
[----:B------:R-:W-:Y:S01]  /*0560*/  UMOV UR5, 0x400 ;  /* 0x0000040000057882 */ /* 0x000fe20000000000 */
[----:B------:R-:W-:Y:S01]  /*0570*/  UMOV UR8, 0x1 ;  /* 0x0000000100087882 */ /* 0x000fe20000000000 */
[----:B------:R-:W-:Y:S01]  /*0580*/  UMOV UR6, 0x2 ;  /* 0x0000000200067882 */ /* 0x000fe20000000000 */
[----:B------:R-:W-:-:S04]  /*0590*/  UIADD3 UR8, UPT, UPT, -UR8, 0x100000, URZ ;  /* 0x0010000008087890 */ /* 0x000fc8000fffe1ff */
[----:B------:R-:W-:Y:S02]  /*05a0*/  USHF.L.U32 UR9, UR8, 0xb, URZ ;  /* 0x0000000b08097899 */ /* 0x000fe400080006ff */
[----:B------:R-:W-:Y:S02]  /*05b0*/  USHF.L.U32 UR8, UR8, 0x1, URZ ;  /* 0x0000000108087899 */ /* 0x000fe400080006ff */
[----:B------:R-:W-:-:S04]  /*05c0*/  UIADD3 UR6, UPT, UPT, -UR6, 0x100000, URZ ;  /* 0x0010000006067890 */ /* 0x000fc8000fffe1ff */
[----:B------:R-:W-:Y:S02]  /*05d0*/  USHF.L.U32 UR7, UR6, 0xb, URZ ;  /* 0x0000000b06077899 */ /* 0x000fe400080006ff */
[----:B------:R-:W-:Y:S02]  /*05e0*/  USHF.L.U32 UR6, UR6, 0x1, URZ ;  /* 0x0000000106067899 */ /* 0x000fe400080006ff */
[----:B-1----:R-:W-:Y:S01]  /*05f0*/  ULEA UR4, UR4, UR5, 0x18 ;  /* 0x0000000504047291 */ /* 0x002fe2000f8ec0ff */
[----:B------:R-:W1:Y:S11]  /*0600*/  FENCE.VIEW.ASYNC.S ;  /* 0x00000000000073c6 */ /* 0x000e760000000000 */
[----:B-1----:R1:W2:Y:S01]  /*0610*/  SYNCS.EXCH.64 URZ, [UR4], UR8 ;  /* 0x0000000804ff75b2 */ /* 0x0022a20008000100 */
[----:B------:R1:W3:Y:S01]  /*0620*/  SYNCS.EXCH.64 URZ, [UR4+0x50], UR6 ;  /* 0x0000500604ff75b2 */ /* 0x0002e20008000100 */
[----:B------:R1:W4:Y:S01]  /*0630*/  SYNCS.EXCH.64 URZ, [UR4+0x8], UR8 ;  /* 0x0000080804ff75b2 */ /* 0x0003220008000100 */
[----:B------:R1:W1:Y:S01]  /*0640*/  SYNCS.EXCH.64 URZ, [UR4+0x58], UR6 ;  /* 0x0000580604ff75b2 */ /* 0x0002620008000100 */
        /* <DEDUP_REMOVED lines=16> */
[----:B------:R-:W-:Y:S01]  /*0750*/  NOP ;  /* 0x0000000000007918 */ /* 0x000fe20000000000 */
.L_x_10:
[----:B-1----:R-:W-:Y:S05]  /*0760*/  BSYNC.RECONVERGENT B0 ;  /* 0x0000000000007941 */ /* 0x002fea0003800200 */
.L_x_9:
[----:B------:R-:W1:Y:S01]  /*0770*/  SHFL.IDX PT, R2, R46, RZ, 0x1f ;  /* 0x00001fff2e027589 */ /* 0x000e6200000e0000 */
[----:B------:R-:W-:Y:S01]  /*0780*/  NOP ;  /* 0x0000000000007918 */ /* 0x000fe20000000000 */
[----:B-1----:R-:W-:-:S13]  /*0790*/  ISETP.NE.AND P0, PT, R2, 0x1, PT ;  /* 0x000000010200780c */ /* 0x002fda0003f05270 */
[----:B------:R-:W-:Y:S05]  /*07a0*/  @P0 BRA `(.L_x_11) ;  /* 0x0000000000500947 */ /* 0x000fea0003800000 */
        /* <DEDUP_REMOVED lines=9> */
[----:B------:R-:W-:Y:S01]  /*0840*/  USHF.L.U32 UR6, UR6, 0x1, URZ ;  /* 0x0000000106067899 */ /* 0x000fe200080006ff */
[----:B------:R-:W-:Y:S01]  /*0850*/  ELECT P0, URZ, PT ;  /* 0x0000000000ff782f */ /* 0x000fe20003800000 */
[----:B-1----:R-:W-:Y:S01]  /*0860*/  ULEA UR4, UR4, UR5, 0x18 ;  /* 0x0000000504047291 */ /* 0x002fe2000f8ec0ff */
[----:B------:R-:W1:Y:S11]  /*0870*/  FENCE.VIEW.ASYNC.S ;  /* 0x00000000000073c6 */ /* 0x000e760000000000 */
[----:B-1----:R1:W1:Y:S01]  /*0880*/  SYNCS.EXCH.64 URZ, [UR4+0xa0], UR8 ;  /* 0x0000a00804ff75b2 */ /* 0x0022620008000100 */
[----:B------:R1:W1:Y:S01]  /*0890*/  SYNCS.EXCH.64 URZ, [UR4+0xb8], UR6 ;  /* 0x0000b80604ff75b2 */ /* 0x0002620008000100 */
[----:B------:R1:W1:Y:S01]  /*08a0*/  SYNCS.EXCH.64 URZ, [UR4+0xa8], UR8 ;  /* 0x0000a80804ff75b2 */ /* 0x0002620008000100 */
[----:B------:R1:W1:Y:S01]  /*08b0*/  SYNCS.EXCH.64 URZ, [UR4+0xc0], UR6 ;  /* 0x0000c00604ff75b2 */ /* 0x0002620008000100 */
[----:B------:R1:W1:Y:S01]  /*08c0*/  SYNCS.EXCH.64 URZ, [UR4+0xb0], UR8 ;  /* 0x0000b00804ff75b2 */ /* 0x0002620008000100 */
[----:B------:R1:W1:Y:S01]  /*08d0*/  SYNCS.EXCH.64 URZ, [UR4+0xc8], UR6 ;  /* 0x0000c80604ff75b2 */ /* 0x0002620008000100 */
[----:B------:R-:W-:Y:S01]  /*08e0*/  NOP ;  /* 0x0000000000007918 */ /* 0x000fe20000000000 */
.L_x_11:
[----:B------:R-:W2:Y:S01]  /*08f0*/  SHFL.IDX PT, R2, R46, RZ, 0x1f ;  /* 0x00001fff2e027589 */ /* 0x000ea200000e0000 */
[----:B------:R-:W-:Y:S01]  /*0900*/  NOP ;  /* 0x0000000000007918 */ /* 0x000fe20000000000 */
[----:B--2---:R-:W-:-:S13]  /*0910*/  ISETP.NE.AND P0, PT, R2, 0x3, PT ;  /* 0x000000030200780c */ /* 0x004fda0003f05270 */
[----:B------:R-:W-:Y:S05]  /*0920*/  @P0 BRA `(.L_x_12) ;  /* 0x0000000000300947 */ /* 0x000fea0003800000 */
[----:B-1----:R-:W1:Y:S01]  /*0930*/  S2UR UR4, SR_CgaCtaId ;  /* 0x00000000000479c3 */ /* 0x002e620000008800 */
[----:B------:R-:W-:Y:S01]  /*0940*/  UMOV UR6, 0x400 ;  /* 0x0000040000067882 */ /* 0x000fe20000000000 */
[----:B------:R-:W-:Y:S01]  /*0950*/  UMOV UR5, 0x20 ;  /* 0x0000002000057882 */ /* 0x000fe20000000000 */
[----:B------:R-:W-:Y:S01]  /*0960*/  ELECT P0, URZ, PT ;  /* 0x0000000000ff782f */ /* 0x000fe20003800000 */
[----:B-1----:R-:W-:Y:S02]  /*0970*/  ULEA UR6, UR4, UR6, 0x18 ;  /* 0x0000000604067291 */ /* 0x002fe4000f8ec0ff */
[----:B------:R-:W-:-:S04]  /*0980*/  UIADD3 UR4, UPT, UPT, -UR5, 0x100000, URZ ;  /* 0x0010000005047890 */ /* 0x000fc8000fffe1ff */
[----:B------:R-:W-:Y:S02]  /*0990*/  USHF.L.U32 UR5, UR4, 0xb, URZ ;  /* 0x0000000b04057899 */ /* 0x000fe400080006ff */
[----:B------:R-:W-:Y:S01]  /*09a0*/  USHF.L.U32 UR4, UR4, 0x1, URZ ;  /* 0x0000000104047899 */ /* 0x000fe200080006ff */
[----:B------:R-:W1:Y:S11]  /*09b0*/  FENCE.VIEW.ASYNC.S ;  /* 0x00000000000073c6 */ /* 0x000e760000000000 */
[----:B-1----:R2:W1:Y:S01]  /*09c0*/  SYNCS.EXCH.64 URZ, [UR6+0xd0], UR4 ;  /* 0x0000d00406ff75b2 */ /* 0x0024620008000100 */
[----:B------:R2:W1:Y:S02]  /*09d0*/  SYNCS.EXCH.64 URZ, [UR6+0xd8], UR4 ;  /* 0x0000d80406ff75b2 */ /* 0x0004640008000100 */
[----:B--2---:R-:W-:Y:S01]  /*09e0*/  NOP ;  /* 0x0000000000007918 */ /* 0x004fe20000000000 */
.L_x_12:
[----:B------:R-:W2:Y:S01]  /*09f0*/  SHFL.IDX PT, R2, R46, RZ, 0x1f ;  /* 0x00001fff2e027589 */ /* 0x000ea200000e0000 */
[----:B------:R-:W-:Y:S01]  /*0a00*/  NOP ;  /* 0x0000000000007918 */ /* 0x000fe20000000000 */
[----:B--2---:R-:W-:-:S13]  /*0a10*/  ISETP.NE.AND P0, PT, R2, 0x4, PT ;  /* 0x000000040200780c */ /* 0x004fda0003f05270 */
[----:B------:R-:W-:Y:S05]  /*0a20*/  @P0 BRA `(.L_x_13) ;  /* 0x00000000004c0947 */ /* 0x000fea0003800000 */
[----:B-1----:R-:W1:Y:S01]  /*0a30*/  S2UR UR6, SR_CgaCtaId ;  /* 0x00000000000679c3 */ /* 0x002e620000008800 */
[----:B------:R-:W-:Y:S01]  /*0a40*/  UMOV UR4, 0x1e0 ;  /* 0x000001e000047882 */ /* 0x000fe20000000000 */
[----:B------:R-:W-:Y:S01]  /*0a50*/  UMOV UR5, 0x400 ;  /* 0x0000040000057882 */ /* 0x000fe20000000000 */
[----:B------:R-:W-:Y:S01]  /*0a60*/  USEL UR4, UR4, 0x1a0, UP3 ;  /* 0x000001a004047887 */ /* 0x000fe20009800000 */
[----:B------:R-:W-:Y:S01]  /*0a70*/  UMOV UR8, 0x1 ;  /* 0x0000000100087882 */ /* 0x000fe20000000000 */
[----:B------:R-:W-:Y:S01]  /*0a80*/  ELECT P0, URZ, PT ;  /* 0x0000000000ff782f */ /* 0x000fe20003800000 */
[----:B------:R-:W-:-:S04]  /*0a90*/  UIADD3 UR8, UPT, UPT, -UR8, 0x100000, URZ ;  /* 0x0010000008087890 */ /* 0x000fc8000fffe1ff */
[----:B------:R-:W-:Y:S02]  /*0aa0*/  USHF.L.U32 UR9, UR8, 0xb, URZ ;  /* 0x0000000b08097899 */ /* 0x000fe400080006ff */
[----:B------:R-:W-:Y:S02]  /*0ab0*/  USHF.L.U32 UR8, UR8, 0x1, URZ ;  /* 0x0000000108087899 */ /* 0x000fe400080006ff */
[----:B-1----:R-:W-:Y:S02]  /*0ac0*/  ULEA UR6, UR6, UR5, 0x18 ;  /* 0x0000000506067291 */ /* 0x002fe4000f8ec0ff */
[----:B------:R-:W-:-:S04]  /*0ad0*/  UIADD3 UR4, UPT, UPT, -UR4, 0x100000, URZ ;  /* 0x0010000004047890 */ /* 0x000fc8000fffe1ff */
[----:B------:R-:W-:Y:S02]  /*0ae0*/  USHF.L.U32 UR5, UR4, 0xb, URZ ;  /* 0x0000000b04057899 */ /* 0x000fe400080006ff */
[----:B------:R-:W-:Y:S01]  /*0af0*/  USHF.L.U32 UR4, UR4, 0x1, URZ ;  /* 0x0000000104047899 */ /* 0x000fe200080006ff */
[----:B------:R-:W1:Y:S03]  /*0b00*/  FENCE.VIEW.ASYNC.S ;  /* 0x00000000000073c6 */ /* 0x000e660000000000 */
[----:B-1----:R2:W1:Y:S08]  /*0b10*/  SYNCS.EXCH.64 URZ, [UR6+0xe0], UR8 ;  /* 0x0000e00806ff75b2 */ /* 0x0024700008000100 */
[----:B------:R2:W1:Y:S01]  /*0b20*/  SYNCS.EXCH.64 URZ, [UR6+0xf0], UR4 ;  /* 0x0000f00406ff75b2 */ /* 0x0004620008000100 */
[----:B------:R2:W1:Y:S01]  /*0b30*/  SYNCS.EXCH.64 URZ, [UR6+0xe8], UR8 ;  /* 0x0000e80806ff75b2 */ /* 0x0004620008000100 */
[----:B------:R2:W1:Y:S02]  /*0b40*/  SYNCS.EXCH.64 URZ, [UR6+0xf8], UR4 ;  /* 0x0000f80406ff75b2 */ /* 0x0004640008000100 */
[----:B--2---:R-:W-:Y:S01]  /*0b50*/  NOP ;  /* 0x0000000000007918 */ /* 0x004fe20000000000 */
.L_x_13:
[----:B------:R-:W2:Y:S01]  /*0b60*/  SHFL.IDX PT, R2, R46, RZ, 0x1f ;  /* 0x00001fff2e027589 */ /* 0x000ea200000e0000 */
[----:B------:R-:W-:Y:S01]  /*0b70*/  NOP ;  /* 0x0000000000007918 */ /* 0x000fe20000000000 */
[----:B--2---:R-:W-:-:S13]  /*0b80*/  ISETP.NE.AND P0, PT, R2, 0x5, PT ;  /* 0x000000050200780c */ /* 0x004fda0003f05270 */
[----:B------:R-:W-:Y:S05]  /*0b90*/  @P0 BRA `(.L_x_14) ;  /* 0x0000000000580947 */ /* 0x000fea0003800000 */
[----:B-1----:R-:W1:Y:S01]  /*0ba0*/  S2UR UR4, SR_CgaCtaId ;  /* 0x00000000000479c3 */ /* 0x002e620000008800 */
        /* <DEDUP_REMOVED lines=18> */
[----:B------:R2:W1:Y:S01]  /*0cd0*/  SYNCS.EXCH.64 URZ, [UR4+0x118], UR8 ;  /* 0x0001180804ff75b2 */ /* 0x0004620008000100 */
[----:B------:R2:W1:Y:S02]  /*0ce0*/  SYNCS.EXCH.64 URZ, [UR4+0x138], UR6 ;  /* 0x0001380604ff75b2 */ /* 0x0004640008000100 */
[----:B--2---:R-:W-:Y:S01]  /*0cf0*/  NOP ;  /* 0x0000000000007918 */ /* 0x004fe20000000000 */
.L_x_14:
[----:B------:R-:W2:Y:S01]  /*0d00*/  SHFL.IDX PT, R2, R46, RZ, 0x1f ;  /* 0x00001fff2e027589 */ /* 0x000ea200000e0000 */
[----:B------:R-:W-:Y:S01]  /*0d10*/  NOP ;  /* 0x0000000000007918 */ /* 0x000fe20000000000 */
[----:B--2---:R-:W-:-:S13]  /*0d20*/  ISETP.NE.AND P0, PT, R2, 0x3, PT ;  /* 0x000000030200780c */ /* 0x004fda0003f05270 */
[----:B------:R-:W-:Y:S05]  /*0d30*/  @P0 BRA `(.L_x_15) ;  /* 0x0000000000380947 */ /* 0x000fea0003800000 */
[----:B------:R-:W2:Y:S01]  /*0d40*/  S2UR UR5, SR_CgaCtaId ;  /* 0x00000000000579c3 */ /* 0x000ea20000008800 */
[----:B-1----:R-:W-:Y:S01]  /*0d50*/  UMOV UR4, 0x400 ;  /* 0x0000040000047882 */ /* 0x002fe20000000000 */
[----:B------:R-:W-:Y:S01]  /*0d60*/  UMOV UR6, 0x20 ;  /* 0x0000002000067882 */ /* 0x000fe20000000000 */
[----:B------:R-:W-:Y:S01]  /*0d70*/  ELECT P0, URZ, PT ;  /* 0x0000000000ff782f */ /* 0x000fe20003800000 */
[----:B------:R-:W-:-:S04]  /*0d80*/  UIADD3 UR6, UPT, UPT, -UR6, 0x100000, URZ ;  /* 0x0010000006067890 */ /* 0x000fc8000fffe1ff */
[----:B------:R-:W-:Y:S02]  /*0d90*/  USHF.L.U32 UR7, UR6, 0xb, URZ ;  /* 0x0000000b06077899 */ /* 0x000fe400080006ff */
[----:B------:R-:W-:Y:S02]  /*0da0*/  USHF.L.U32 UR6, UR6, 0x1, URZ ;  /* 0x0000000106067899 */ /* 0x000fe400080006ff */
[----:B--2---:R-:W-:Y:S01]  /*0db0*/  ULEA UR4, UR5, UR4, 0x18 ;  /* 0x0000000405047291 */ /* 0x004fe2000f8ec0ff */
[----:B------:R-:W1:Y:S11]  /*0dc0*/  FENCE.VIEW.ASYNC.S ;  /* 0x00000000000073c6 */ /* 0x000e760000000000 */
[----:B-1----:R2:W1:Y:S01]  /*0dd0*/  SYNCS.EXCH.64 URZ, [UR4+0x140], UR6 ;  /* 0x0001400604ff75b2 */ /* 0x0024620008000100 */
[----:B------:R2:W1:Y:S01]  /*0de0*/  SYNCS.EXCH.64 URZ, [UR4+0x150], UR6 ;  /* 0x0001500604ff75b2 */ /* 0x0004620008000100 */
[----:B------:R2:W1:Y:S01]  /*0df0*/  SYNCS.EXCH.64 URZ, [UR4+0x148], UR6 ;  /* 0x0001480604ff75b2 */ /* 0x0004620008000100 */
[----:B------:R2:W1:Y:S02]  /*0e00*/  SYNCS.EXCH.64 URZ, [UR4+0x158], UR6 ;  /* 0x0001580604ff75b2 */ /* 0x0004640008000100 */
[----:B--2---:R-:W-:Y:S01]  /*0e10*/  NOP ;  /* 0x0000000000007918 */ /* 0x004fe20000000000 */
.L_x_15:
[----:B------:R-:W2:Y:S01]  /*0e20*/  LDCU UR26, c[0x0][0x36c] ;  /* 0x00006d80ff1a77ac */ /* 0x000ea20008000800 */
[----:B------:R-:W-:Y:S01]  /*0e30*/  ISETP.NE.OR P3, PT, R0, 0x2, !P3 ;  /* 0x000000020000780c */ /* 0x000fe20005f65670 */
[----:B------:R-:W-:Y:S01]  /*0e40*/  NOP ;  /* 0x0000000000007918 */ /* 0x000fe20000000000 */
[----:B------:R-:W-:Y:S01]  /*0e50*/  LOP3.LUT R0, R56, 0x1f, RZ, 0xc0, !PT ;  /* 0x0000001f38007812 */ /* 0x000fe200078ec0ff */
[----:B------:R-:W-:Y:S02]  /*0e60*/  UISETP.NE.AND UP4, UPT, UR21, 0x2, UPT ;  /* 0x000000021500788c */ /* 0x000fe4000bf85270 */
[----:B------:R-:W-:Y:S02]  /*0e70*/  UISETP.NE.AND UP5, UPT, UR21, URZ, UPT ;  /* 0x000000ff1500728c */ /* 0x000fe4000bfa5270 */
[----:B--2---:R-:W-:-:S09]  /*0e80*/  UISETP.EQ.U32.AND UP0, UPT, UR26, 0x1, UPT ;  /* 0x000000011a00788c */ /* 0x004fd2000bf02070 */
[----:B------:R-:W-:Y:S05]  /*0e90*/  BRA.U !UP0, `(.L_x_16) ;  /* 0x0000000108087547 */ /* 0x000fea000b800000 */
[----:B-1-34-:R-:W-:Y:S01]  /*0ea0*/  UCGABAR_ARV ;  /* 0x00000000000079c7 */ /* 0x01afe20008000000 */
[----:B------:R-:W-:Y:S05]  /*0eb0*/  BRA `(.L_x_17) ;  /* 0x0000000000047947 */ /* 0x000fea0003800000 */
.L_x_16:
[----:B-1-34-:R-:W-:Y:S01]  /*0ec0*/  NOP ;  /* 0x0000000000007918 */ /* 0x01afe20000000000 */
.L_x_17:
[----:B------:R-:W1:Y:S01]  /*0ed0*/  S2UR UR7, SR_CTAID.X ;  /* 0x00000000000779c3 */ /* 0x000e620000002500 */
[----:B------:R-:W-:-:S05]  /*0ee0*/  CS2R.32 R47, SR_CgaSize ;  /* 0x00000000002f7805 */ /* 0x000fca0000008a00 */
[----:B------:R-:W-:-:S05]  /*0ef0*/  IMAD R47, R47, -0xa0, RZ ;  /* 0xffffff602f2f7824 */ /* 0x000fca00078e02ff */
[----:B------:R-:W-:-:S14]  /*0f00*/  R2UR UR5, R47 ;  /* 0x000000002f0572ca */ /* 0x000fdc00000e0000 */
[----:B------:R-:W2:Y:S01]  /*0f10*/  LDCU UR5, c[0x0][UR5+0x2b0] ;  /* 0x00005600050577ac */ /* 0x000ea20008000800 */
[----:B------:R-:W-:-:S05]  /*0f20*/  CS2R.32 R47, SR_CgaSize ;  /* 0x00000000002f7805 */ /* 0x000fca0000008a00 */
[----:B------:R-:W-:-:S05]  /*0f30*/  IMAD R47, R47, -0xa0, RZ ;  /* 0xffffff602f2f7824 */ /* 0x000fca00078e02ff */
[----:B------:R-:W-:-:S14]  /*0f40*/  R2UR UR4, R47 ;  /* 0x000000002f0472ca */ /* 0x000fdc00000e0000 */
[----:B------:R-:W3:Y:S01]  /*0f50*/  LDCU UR4, c[0x0][UR4+0x2b4] ;  /* 0x00005680040477ac */ /* 0x000ee20008000800 */
[----:B------:R-:W4:Y:S01]  /*0f60*/  S2UR UR8, SR_CTAID.Y ;  /* 0x00000000000879c3 */ /* 0x000f220000002600 */
[----:B------:R-:W-:-:S05]  /*0f70*/  CS2R.32 R47, SR_CgaSize ;  /* 0x00000000002f7805 */ /* 0x000fca0000008a00 */
[----:B------:R-:W-:-:S05]  /*0f80*/  IMAD R47, R47, -0xa0, RZ ;  /* 0xffffff602f2f7824 */ /* 0x000fca00078e02ff */
[----:B------:R-:W-:-:S14]  /*0f90*/  R2UR UR9, R47 ;  /* 0x000000002f0972ca */ /* 0x000fdc00000e0000 */
[----:B------:R-:W3:Y:S01]  /*0fa0*/  LDCU UR9, c[0x0][UR9+0x2a0] ;  /* 0x00005400090977ac */ /* 0x000ee20008000800 */
[----:B------:R-:W-:-:S05]  /*0fb0*/  CS2R.32 R47, SR_CgaSize ;  /* 0x00000000002f7805 */ /* 0x000fca0000008a00 */
[----:B------:R-:W-:-:S05]  /*0fc0*/  IMAD R47, R47, -0xa0, RZ ;  /* 0xffffff602f2f7824 */ /* 0x000fca00078e02ff */
[----:B------:R-:W-:-:S14]  /*0fd0*/  R2UR UR61, R47 ;  /* 0x000000002f3d72ca */ /* 0x000fdc00000e0000 */
[----:B------:R-:W3:Y:S01]  /*0fe0*/  LDCU UR61, c[0x0][UR61+0x2a4] ;  /* 0x000054803d3d77ac */ /* 0x000ee20008000800 */
[----:B------:R-:W3:Y:S01]  /*0ff0*/  S2UR UR6, SR_CgaCtaId ;  /* 0x00000000000679c3 */ /* 0x000ee20000008800 */
[----:B------:R-:W3:Y:S01]  /*1000*/  LDCU UR22, c[0x0][0xb24] ;  /* 0x00016480ff1677ac */ /* 0x000ee20008000800 */
[----:B------:R-:W3:Y:S01]  /*1010*/  LDCU UR42, c[0x0][0xb24] ;  /* 0x00016480ff2a77ac */ /* 0x000ee20008000800 */
[----:B-1----:R-:W-:-:S05]  /*1020*/  I2FP.F32.U32 R3, UR7 ;  /* 0x0000000700037c45 */ /* 0x002fca0008201000 */
[----:B------:R-:W1:Y:S01]  /*1030*/  S2UR UR36, SR_CTAID.Z ;  /* 0x00000000002479c3 */ /* 0x000e620000002700 */
[----:B------:R-:W1:Y:S01]  /*1040*/  LDCU UR25, c[0x0][0xb30] ;  /* 0x00016600ff1977ac */ /* 0x000e620008000800 */
[----:B--2---:R-:W-:Y:S01]  /*1050*/  FMUL R3, R3, UR5 ;  /* 0x0000000503037c20 */ /* 0x004fe20008400000 */
[----:B------:R-:W-:Y:S01]  /*1060*/  UMOV UR20, UR7 ;  /* 0x0000000700147c82 */ /* 0x000fe20008000000 */
[----:B----4-:R-:W-:Y:S01]  /*1070*/  I2FP.F32.U32 R2, UR8 ;  /* 0x0000000800027c45 */ /* 0x010fe20008201000 */
[----:B------:R-:W-:-:S03]  /*1080*/  UMOV UR24, UR8 ;  /* 0x0000000800187c82 */ /* 0x000fc60008000000 */
[----:B------:R-:W2:Y:S01]  /*1090*/  F2I.U32.TRUNC.NTZ R3, R3 ;  /* 0x0000000300037305 */ /* 0x000ea2000020f000 */
[----:B---3--:R-:W-:Y:S01]  /*10a0*/  FMUL R2, R2, UR4 ;  /* 0x0000000402027c20 */ /* 0x008fe20008400000 */
[----:B------:R-:W-:-:S06]  /*10b0*/  ULOP3.LUT UR4, UR6, 0x1, URZ, 0xc0, !UPT ;  /* 0x0000000106047892 */ /* 0x000fcc000f8ec0ff */
[----:B------:R-:W3:Y:S01]  /*10c0*/  F2I.U32.TRUNC.NTZ R2, R2 ;  /* 0x0000000200027305 */ /* 0x000ee2000020f000 */
[----:B------:R-:W-:-:S04]  /*10d0*/  UISETP.NE.U32.AND UP6, UPT, UR4, 0x1, UPT ;  /* 0x000000010400788c */ /* 0x000fc8000bfc5070 */
[----:B------:R-:W-:Y:S01]  /*10e0*/  USEL UR4, URZ, 0xc00, UP6 ;  /* 0x00000c00ff047887 */ /* 0x000fe2000b000000 */
[----:B--2---:R-:W-:Y:S02]  /*10f0*/  R2UR UR6, R3 ;  /* 0x00000000030672ca */ /* 0x004fe400000e0000 */
[----:B---3--:R-:W-:Y:S02]  /*1100*/  R2UR UR5, R2 ;  /* 0x00000000020572ca */ /* 0x008fe400000e0000 */
[----:B------:R-:W-:-:S09]  /*1110*/  PRMT R2, RZ, 0x7610, R2 ;  /* 0x00007610ff027816 */ /* 0x000fd20000000002 */
[----:B------:R-:W-:-:S04]  /*1120*/  UIADD3 UR6, UPT, UPT, -UR6, URZ, URZ ;  /* 0x000000ff06067290 */ /* 0x000fc8000fffe1ff */
[----:B------:R-:W-:Y:S02]  /*1130*/  UIMAD UR6, UR9, UR6, UR7 ;  /* 0x00000006090672a4 */ /* 0x000fe4000f8e0207 */
[----:B------:R-:W-:-:S04]  /*1140*/  UIADD3 UR5, UPT, UPT, -UR5, URZ, URZ ;  /* 0x000000ff05057290 */ /* 0x000fc8000fffe1ff */
[----:B------:R-:W-:Y:S01]  /*1150*/  IMAD.U32 R47, RZ, RZ, UR6 ;  /* 0x00000006ff2f7e24 */ /* 0x000fe2000f8e00ff */
[----:B------:R-:W-:Y:S01]  /*1160*/  UIMAD UR61, UR61, UR5, UR8 ;  /* 0x000000053d3d72a4 */ /* 0x000fe2000f8e0208 */
[----:B-1----:R-:W-:Y:S11]  /*1170*/  BRA.U UP5, `(.L_x_18) ;  /* 0x0000000105287547 */ /* 0x002ff6000b800000 */
[----:B------:R-:W-:Y:S01]  /*1180*/  R2UR UR7, R47 ;  /* 0x000000002f0772ca */ /* 0x000fe200000e0000 */
[----:B------:R-:W-:-:S04]  /*1190*/  UISETP.NE.AND UP0, UPT, UR61, URZ, UPT ;  /* 0x000000ff3d00728c */ /* 0x000fc8000bf05270 */
[----:B------:R-:W-:Y:S02]  /*11a0*/  USEL UR5, URZ, 0x2, UP0 ;  /* 0x00000002ff057887 */ /* 0x000fe40008000000 */
[----:B------:R-:W-:-:S06]  /*11b0*/  UISETP.NE.AND UP0, UPT, UR61, URZ, UPT ;  /* 0x000000ff3d00728c */ /* 0x000fcc000bf05270 */
[----:B------:R-:W-:-:S04]  /*11c0*/  UISETP.EQ.OR UP0, UPT, UR7, URZ, !UP0 ;  /* 0x000000ff0700728c */ /* 0x000fc8000c702670 */
[----:B------:R-:W-:Y:S02]  /*11d0*/  USEL UR6, URZ, 0x1, !UP0 ;  /* 0x00000001ff067887 */ /* 0x000fe4000c000000 */
[----:B------:R-:W-:-:S04]  /*11e0*/  UISETP.NE.AND UP0, UPT, UR7, 0x1, UPT ;  /* 0x000000010700788c */ /* 0x000fc8000bf05270 */
[----:B------:R-:W-:-:S04]  /*11f0*/  USEL UR5, UR5, 0x2, UP0 ;  /* 0x0000000205057887 */ /* 0x000fc80008000000 */
[----:B------:R-:W-:-:S06]  /*1200*/  UIADD3 UR5, UPT, UPT, UR6, UR5, URZ ;  /* 0x0000000506057290 */ /* 0x000fcc000fffe0ff */
[----:B------:R-:W-:-:S07]  /*1210*/  MOV R2, UR5 ;  /* 0x0000000500027c02 */ /* 0x000fce0008000f00 */
.L_x_18:
[----:B------:R-:W-:-:S09]  /*1220*/  UISETP.GE.AND UP0, UPT, UR22, 0x1, UPT ;  /* 0x000000011600788c */ /* 0x000fd2000bf06270 */
[----:B------:R-:W-:Y:S05]  /*1230*/  BRA.U !UP0, `(.L_x_19) ;  /* 0x0000000108d07547 */ /* 0x000fea000b800000 */
[----:B------:R-:W1:Y:S01]  /*1240*/  LDCU UR23, c[0x0][0xb0c] ;  /* 0x00016180ff1777ac */ /* 0x000e620008000800 */
[----:B------:R-:W2:Y:S01]  /*1250*/  LDCU.128 UR16, c[0x0][0xb10] ;  /* 0x00016200ff1077ac */ /* 0x000ea20008000c00 */
[----:B------:R-:W3:Y:S01]  /*1260*/  LDCU UR7, c[0x0][0x370] ;  /* 0x00006e00ff0777ac */ /* 0x000ee20008000800 */
[----:B------:R-:W4:Y:S01]  /*1270*/  LDCU UR14, c[0x0][0xb20] ;  /* 0x00016400ff0e77ac */ /* 0x000f220008000800 */
[----:B------:R-:W-:Y:S02]  /*1280*/  UISETP.NE.AND UP1, UPT, UR22, 0x1, UPT ;  /* 0x000000011600788c */ /* 0x000fe4000bf25270 */
[----:B-1----:R-:W-:Y:S02]  /*1290*/  UISETP.NE.AND UP0, UPT, UR23, 0x1, UPT ;  /* 0x000000011700788c */ /* 0x002fe4000bf05270 */
[----:B--2---:R-:W-:Y:S02]  /*12a0*/  UIMAD.WIDE.U32 UR10, UR20, UR16, URZ ;  /* 0x00000010140a72a5 */ /* 0x004fe4000f8e00ff */
[----:B---3--:R-:W-:-:S05]  /*12b0*/  UIMAD.WIDE.U32 UR8, UR7, UR16, URZ ;  /* 0x00000010070872a5 */ /* 0x008fca000f8e00ff */
[----:B------:R-:W-:Y:S01]  /*12c0*/  UMOV UR6, UR11 ;  /* 0x0000000b00067c82 */ /* 0x000fe20008000000 */
[----:B------:R-:W-:Y:S02]  /*12d0*/  UIMAD.WIDE.U32 UR10, UR24, UR19, URZ ;  /* 0x00000013180a72a5 */ /* 0x000fe4000f8e00ff */
[----:B------:R-:W-:Y:S01]  /*12e0*/  USHF.R.U32.HI UR6, URZ, UR17, UR6 ;  /* 0x00000011ff067299 */ /* 0x000fe20008011606 */
[----:B------:R-:W-:Y:S02]  /*12f0*/  UMOV UR8, UR9 ;  /* 0x0000000900087c82 */ /* 0x000fe40008000000 */
[----:B------:R-:W-:Y:S02]  /*1300*/  @UP0 USHF.R.U32.HI UR7, URZ, UR17, UR8 ;  /* 0x00000011ff070299 */ /* 0x000fe40008011608 */
[----:B------:R-:W1:Y:S01]  /*1310*/  LDCU UR8, c[0x0][0x374] ;  /* 0x00006e80ff0877ac */ /* 0x000e620008000800 */
[----:B------:R-:W-:-:S03]  /*1320*/  UMOV UR5, UR11 ;  /* 0x0000000b00057c82 */ /* 0x000fc60008000000 */
[----:B------:R-:W2:Y:S01]  /*1330*/  LDCU.64 UR10, c[0x0][0xb28] ;  /* 0x00016500ff0a77ac */ /* 0x000ea20008000a00 */
[----:B------:R-:W-:Y:S02]  /*1340*/  USEL UR6, UR20, UR6, !UP0 ;  /* 0x0000000614067287 */ /* 0x000fe4000c000000 */
[----:B------:R-:W-:Y:S02]  /*1350*/  UISETP.NE.AND UP0, UPT, UR18, 0x1, UPT ;  /* 0x000000011200788c */ /* 0x000fe4000bf05270 */
[----:B----4-:R-:W-:-:S04]  /*1360*/  USHF.R.U32.HI UR5, URZ, UR14, UR5 ;  /* 0x0000000eff057299 */ /* 0x010fc80008011605 */
[----:B------:R-:W-:Y:S02]  /*1370*/  USEL UR5, UR24, UR5, !UP0 ;  /* 0x0000000518057287 */ /* 0x000fe4000c000000 */
[----:B-1----:R-:W-:-:S07]  /*1380*/  UIMAD.WIDE.U32 UR12, UR8, UR19, URZ ;  /* 0x00000013080c72a5 */ /* 0x002fce000f8e00ff */
[----:B------:R-:W-:Y:S02]  /*1390*/  UMOV UR9, UR13 ;  /* 0x0000000d00097c82 */ /* 0x000fe40008000000 */
[----:B------:R-:W-:Y:S02]  /*13a0*/  @UP0 USHF.R.U32.HI UR8, URZ, UR14, UR9 ;  /* 0x0000000eff080299 */ /* 0x000fe40008011609 */
[----:B--2---:R-:W-:Y:S02]  /*13b0*/  UIMAD.WIDE.U32 UR14, UR7, UR10, URZ ;  /* 0x0000000a070e72a5 */ /* 0x004fe4000f8e00ff */
[----:B------:R-:W-:-:S05]  /*13c0*/  UIMAD.WIDE.U32 UR12, UR8, UR10, URZ ;  /* 0x0000000a080c72a5 */ /* 0x000fca000f8e00ff */
[----:B------:R-:W-:Y:S02]  /*13d0*/  UMOV UR14, UR15 ;  /* 0x0000000f000e7c82 */ /* 0x000fe40008000000 */
[----:B------:R-:W-:Y:S01]  /*13e0*/  UMOV UR12, UR13 ;  /* 0x0000000d000c7c82 */ /* 0x000fe20008000000 */
[----:B------:R-:W-:Y:S02]  /*13f0*/  @UP1 USHF.R.U32.HI UR7, URZ, UR11, UR14 ;  /* 0x0000000bff071299 */ /* 0x000fe4000801160e */
[----:B------:R-:W-:Y:S02]  /*1400*/  @UP1 USHF.R.U32.HI UR8, URZ, UR11, UR12 ;  /* 0x0000000bff081299 */ /* 0x000fe4000801160c */
[----:B------:R-:W-:Y:S02]  /*1410*/  UIMAD.WIDE.U32 UR12, UR5, UR10, URZ ;  /* 0x0000000a050c72a5 */ /* 0x000fe4000f8e00ff */
[----:B------:R-:W-:Y:S02]  /*1420*/  UIMAD UR8, UR8, UR22, URZ ;  /* 0x00000016080872a4 */ /* 0x000fe4000f8e02ff */
[----:B------:R-:W-:-:S02]  /*1430*/  UIMAD UR9, UR7, UR22, URZ ;  /* 0x00000016070972a4 */ /* 0x000fc4000f8e02ff */
[----:B------:R-:W-:-:S04]  /*1440*/  UISETP.GE.AND UP0, UPT, UR5, UR8, UPT ;  /* 0x000000080500728c */ /* 0x000fc8000bf06270 */
[----:B------:R-:W-:Y:S02]  /*1450*/  UISETP.GE.OR UP0, UPT, UR6, UR9, UP0 ;  /* 0x000000090600728c */ /* 0x000fe40008706670 */
[----:B------:R-:W-:-:S03]  /*1460*/  UIMAD.WIDE.U32 UR8, UR6, UR10, URZ ;  /* 0x0000000a060872a5 */ /* 0x000fc6000f8e00ff */
[----:B------:R-:W-:Y:S02]  /*1470*/  UMOV UR10, UR13 ;  /* 0x0000000d000a7c82 */ /* 0x000fe40008000000 */
[----:B------:R-:W-:-:S04]  /*1480*/  USHF.R.U32.HI UR10, URZ, UR11, UR10 ;  /* 0x0000000bff0a7299 */ /* 0x000fc8000801160a */
[----:B------:R-:W-:Y:S02]  /*1490*/  USEL UR8, UR5, UR10, !UP1 ;  /* 0x0000000a05087287 */ /* 0x000fe4000c800000 */
[----:B------:R-:W-:Y:S02]  /*14a0*/  @!UP0 USHF.R.U32.HI UR9, URZ, UR11, UR9 ;  /* 0x0000000bff098299 */ /* 0x000fe40008011609 */
[----:B------:R-:W-:Y:S02]  /*14b0*/  UIADD3 UR10, UPT, UPT, -UR8, URZ, URZ ;  /* 0x000000ff080a7290 */ /* 0x000fe4000fffe1ff */
[----:B------:R-:W-:Y:S02]  /*14c0*/  @!UP0 USEL UR9, UR6, UR9, !UP1 ;  /* 0x0000000906098287 */ /* 0x000fe4000c800000 */
[----:B------:R-:W-:Y:S02]  /*14d0*/  UIMAD UR10, UR22, UR10, UR5 ;  /* 0x0000000a160a72a4 */ /* 0x000fe4000f8e0205 */
[----:B------:R-:W-:-:S02]  /*14e0*/  UIADD3 UR11, UPT, UPT, -UR6, URZ, URZ ;  /* 0x000000ff060b7290 */ /* 0x000fc4000fffe1ff */
[----:B------:R-:W-:Y:S02]  /*14f0*/  @!UP0 UIMAD UR10, UR10, UR7, UR9 ;  /* 0x000000070a0a82a4 */ /* 0x000fe4000f8e0209 */
[----:B------:R-:W-:Y:S02]  /*1500*/  @!UP0 UIADD3 UR8, UPT, UPT, UR8, -UR9, URZ ;  /* 0x8000000908088290 */ /* 0x000fe4000fffe0ff */
[----:B------:R-:W-:Y:S02]  /*1510*/  UIADD3 UR7, UPT, UPT, -UR5, URZ, URZ ;  /* 0x000000ff05077290 */ /* 0x000fe4000fffe1ff */
[----:B------:R-:W-:Y:S02]  /*1520*/  @!UP0 UIMAD UR5, UR8, UR22, UR6 ;  /* 0x00000016080582a4 */ /* 0x000fe4000f8e0206 */
[----:B------:R-:W-:Y:S02]  /*1530*/  UIMAD UR24, UR18, UR7, UR24 ;  /* 0x00000007121872a4 */ /* 0x000fe4000f8e0218 */
[----:B------:R-:W-:Y:S01]  /*1540*/  UIMAD UR20, UR23, UR11, UR20 ;  /* 0x0000000b171472a4 */ /* 0x000fe2000f8e0214 */
[----:B------:R-:W-:Y:S01]  /*1550*/  @!UP0 UMOV UR6, UR10 ;  /* 0x0000000a00068c82 */ /* 0x000fe20008000000 */
[----:B------:R-:W-:-:S02]  /*1560*/  UIMAD UR24, UR5, UR18, UR24 ;  /* 0x00000012051872a4 */ /* 0x000fc4000f8e0218 */
[----:B------:R-:W-:-:S12]  /*1570*/  UIMAD UR20, UR6, UR23, UR20 ;  /* 0x00000017061472a4 */ /* 0x000fd8000f8e0214 */
.L_x_19:
[----:B------:R-:W-:-:S09]  /*1580*/  UISETP.NE.AND UP0, UPT, UR25, 0x1, UPT ;  /* 0x000000011900788c */ /* 0x000fd2000bf05270 */
[----:B------:R-:W-:Y:S05]  /*1590*/  BRA.U UP0, `(.L_x_20) ;  /* 0x0000000100447547 */ /* 0x000fea000b800000 */
[----:B------:R-:W1:Y:S01]  /*15a0*/  LDCU.128 UR8, c[0x0][0xb10] ;  /* 0x00016200ff0877ac */ /* 0x000e620008000c00 */
[----:B------:R-:W2:Y:S01]  /*15b0*/  LDCU UR12, c[0x0][0xb0c] ;  /* 0x00016180ff0c77ac */ /* 0x000ea20008000800 */
[----:B-1----:R-:W-:Y:S02]  /*15c0*/  UIMAD.WIDE.U32 UR6, UR20, UR8, URZ ;  /* 0x00000008140672a5 */ /* 0x002fe4000f8e00ff */
[----:B--2---:R-:W-:-:S05]  /*15d0*/  UISETP.NE.AND UP0, UPT, UR12, 0x1, UPT ;  /* 0x000000010c00788c */ /* 0x004fca000bf05270 */
[----:B------:R-:W-:Y:S01]  /*15e0*/  UMOV UR5, UR7 ;  /* 0x0000000700057c82 */ /* 0x000fe20008000000 */
[----:B------:R-:W-:Y:S02]  /*15f0*/  UIMAD.WIDE.U32 UR6, UR24, UR11, URZ ;  /* 0x0000000b180672a5 */ /* 0x000fe4000f8e00ff */
[----:B------:R-:W-:Y:S01]  /*1600*/  USHF.R.U32.HI UR5, URZ, UR9, UR5 ;  /* 0x00000009ff057299 */ /* 0x000fe20008011605 */
[----:B------:R-:W1:Y:S03]  /*1610*/  LDCU UR9, c[0x0][0xb20] ;  /* 0x00016400ff0977ac */ /* 0x000e660008000800 */
[----:B------:R-:W-:Y:S02]  /*1620*/  USEL UR8, UR20, UR5, !UP0 ;  /* 0x0000000514087287 */ /* 0x000fe4000c000000 */
[----:B------:R-:W-:Y:S01]  /*1630*/  UISETP.NE.AND UP0, UPT, UR10, 0x1, UPT ;  /* 0x000000010a00788c */ /* 0x000fe2000bf05270 */
[----:B------:R-:W-:-:S02]  /*1640*/  UMOV UR5, UR7 ;  /* 0x0000000700057c82 */ /* 0x000fc40008000000 */
[----:B-1----:R-:W-:-:S04]  /*1650*/  USHF.R.U32.HI UR5, URZ, UR9, UR5 ;  /* 0x00000009ff057299 */ /* 0x002fc80008011605 */
[----:B------:R-:W-:-:S04]  /*1660*/  USEL UR5, UR24, UR5, !UP0 ;  /* 0x0000000518057287 */ /* 0x000fc8000c000000 */
[----:B------:R-:W-:Y:S02]  /*1670*/  UIADD3 UR6, UPT, UPT, UR8, -UR5, URZ ;  /* 0x8000000508067290 */ /* 0x000fe4000fffe0ff */
[----:B------:R-:W-:Y:S02]  /*1680*/  UIADD3 UR5, UPT, UPT, -UR8, UR5, URZ ;  /* 0x0000000508057290 */ /* 0x000fe4000fffe1ff */
[----:B------:R-:W-:Y:S02]  /*1690*/  UIMAD UR24, UR6, UR10, UR24 ;  /* 0x0000000a061872a4 */ /* 0x000fe4000f8e0218 */
[----:B------:R-:W-:-:S12]  /*16a0*/  UIMAD UR20, UR5, UR12, UR20 ;  /* 0x0000000c051472a4 */ /* 0x000fd8000f8e0214 */
.L_x_20:
[----:B------:R-:W-:Y:S02]  /*16b0*/  UISETP.EQ.U32.AND UP0, UPT, UR26, 0x1, UPT ;  /* 0x000000011a00788c */ /* 0x000fe4000bf02070 */
[----:B------:R-:W-:-:S07]  /*16c0*/  UISETP.NE.AND UP1, UPT, UR21, 0x2, UPT ;  /* 0x000000021500788c */ /* 0x000fce000bf25270 */
[----:B------:R-:W-:Y:S05]  /*16d0*/  BRA.U !UP0, `(.L_x_21) ;  /* 0x00000001080c7547 */ /* 0x000fea000b800000 */
[----:B------:R-:W-:Y:S01]  /*16e0*/  UCGABAR_WAIT ;  /* 0x0000000000007dc7 */ /* 0x000fe20008000000 */
[----:B------:R-:W-:Y:S01]  /*16f0*/  CCTL.IVALL ;  /* 0x00000000ff00798f */ /* 0x000fe20002000000 */
[----:B------:R-:W-:Y:S05]  /*1700*/  BRA `(.L_x_22) ;  /* 0x0000000000047947 */ /* 0x000fea0003800000 */
.L_x_21:
[----:B------:R-:W-:Y:S06]  /*1710*/  BAR.SYNC.DEFER_BLOCKING 0x0 ;  /* 0x0000000000007b1d */ /* 0x000fec0000010000 */
.L_x_22:
[----:B------:R-:W-:Y:S05]  /*1720*/  BRA.U UP1, `(.L_x_23) ;  /* 0x0000001501a07547 */ /* 0x000fea000b800000 */
[----:B------:R-:W1:Y:S01]  /*1730*/  LDCU UR7, c[0x0][0x38c] ;  /* 0x00007180ff0777ac */ /* 0x000e620008000800 */
[----:B------:R-:W2:Y:S01]  /*1740*/  S2UR UR8, SR_CgaCtaId ;  /* 0x00000000000879c3 */ /* 0x000ea20000008800 */
[----:B------:R-:W-:Y:S01]  /*1750*/  PLOP3.LUT P1, PT, PT, PT, UP3, 0x80, 0x8 ;  /* 0x000000000008781c */ /* 0x000fe20003f2f038 */
[----:B------:R-:W-:Y:S01]  /*1760*/  IMAD.MOV.U32 R12, RZ, RZ, 0x1 ;  /* 0x00000001ff0c7424 */ /* 0x000fe200078e00ff */
[----:B------:R-:W-:Y:S01]  /*1770*/  UISETP.NE.AND UP0, UPT, UR21, URZ, UPT ;  /* 0x000000ff1500728c */ /* 0x000fe2000bf05270 */
[----:B------:R-:W-:Y:S01]  /*1780*/  ISETP.EQ.OR P2, PT, R0, RZ, P3 ;  /* 0x000000ff0000720c */ /* 0x000fe20001f42670 */
[----:B------:R-:W-:Y:S01]  /*1790*/  USEL UR26, URZ, 0x1, UP4 ;  /* 0x00000001ff1a7887 */ /* 0x000fe2000a000000 */
[----:B------:R-:W-:Y:S01]  /*17a0*/  PLOP3.LUT P1, PT, P1, PT, PT, 0x8, 0x80 ;  /* 0x000000000080781c */ /* 0x000fe20000f2e170 */
[----:B------:R-:W-:Y:S01]  /*17b0*/  UMOV UR15, 0x400 ;  /* 0x00000400000f7882 */ /* 0x000fe20000000000 */
[----:B------:R-:W-:Y:S01]  /*17c0*/  CS2R R10, SRZ ;  /* 0x00000000000a7805 */ /* 0x000fe2000001ff00 */
[----:B------:R-:W-:Y:S01]  /*17d0*/  USEL UR26, UR26, 0x2, UP0 ;  /* 0x000000021a1a7887 */ /* 0x000fe20008000000 */
[----:B------:R-:W-:Y:S01]  /*17e0*/  IMAD.MOV.U32 R9, RZ, RZ, RZ ;  /* 0x000000ffff097224 */ /* 0x000fe200078e00ff */
[----:B------:R-:W3:Y:S01]  /*17f0*/  LDCU UR40, c[0x0][0x370] ;  /* 0x00006e00ff2877ac */ /* 0x000ee20008000800 */
[----:B------:R-:W-:Y:S01]  /*1800*/  IMAD.MOV.U32 R8, RZ, RZ, 0x1 ;  /* 0x00000001ff087424 */ /* 0x000fe200078e00ff */
[----:B------:R-:W4:Y:S01]  /*1810*/  LDCU.64 UR28, c[0x0][0x348] ;  /* 0x00006900ff1c77ac */ /* 0x000f220008000a00 */
[----:B-1----:R-:W-:-:S02]  /*1820*/  UIADD3 UR6, UPT, UPT, UR7, 0x3f, URZ ;  /* 0x0000003f07067890 */ /* 0x002fc4000fffe0ff */
[----:B------:R-:W-:Y:S02]  /*1830*/  USHF.R.U32.HI UR45, URZ, 0x6, UR4 ;  /* 0x00000006ff2d7899 */ /* 0x000fe40008011604 */
[----:B------:R-:W-:Y:S02]  /*1840*/  USHF.R.S32.HI UR5, URZ, 0x1f, UR6 ;  /* 0x0000001fff057899 */ /* 0x000fe40008011406 */
[----:B--2---:R-:W-:Y:S02]  /*1850*/  ULEA UR15, UR8, UR15, 0x18 ;  /* 0x0000000f080f7291 */ /* 0x004fe4000f8ec0ff */
[----:B------:R-:W-:Y:S02]  /*1860*/  ULEA.HI UR5, UR5, UR6, URZ, 0x6 ;  /* 0x0000000605057291 */ /* 0x000fe4000f8f30ff */
[----:B------:R-:W-:Y:S02]  /*1870*/  UIADD3 UR6, UPT, UPT, UR7, -0x1, URZ ;  /* 0xffffffff07067890 */ /* 0x000fe4000fffe0ff */
[----:B------:R-:W-:-:S02]  /*1880*/  USHF.R.S32.HI UR43, URZ, 0x6, UR5 ;  /* 0x00000006ff2b7899 */ /* 0x000fc40008011405 */
[----:B------:R-:W-:Y:S02]  /*1890*/  UISETP.GE.U32.AND UP1, UPT, UR6, -0x7f, UPT ;  /* 0xffffff810600788c */ /* 0x000fe4000bf26070 */
[----:B------:R-:W-:Y:S02]  /*18a0*/  UISETP.LT.U32.AND UP0, UPT, UR43, 0xa, UPT ;  /* 0x0000000a2b00788c */ /* 0x000fe4000bf01070 */
[----:B------:R-:W-:Y:S02]  /*18b0*/  UIADD3 UR5, UPT, UPT, UR15, 0x1800, URZ ;  /* 0x000018000f057890 */ /* 0x000fe4000fffe0ff */
[----:B------:R-:W-:Y:S02]  /*18c0*/  USEL UR41, UR43, 0xa, UP0 ;  /* 0x0000000a2b297887 */ /* 0x000fe40008000000 */
[----:B------:R-:W-:Y:S02]  /*18d0*/  @UP6 UIADD3 UR5, UPT, UPT, UR15, URZ, URZ ;  /* 0x000000ff0f056290 */ /* 0x000fe4000fffe0ff */
[----:B------:R-:W-:-:S02]  /*18e0*/  UIADD3 UR21, UPT, UPT, UR41, -0x1, URZ ;  /* 0xffffffff29157890 */ /* 0x000fc4000fffe0ff */
[----:B------:R-:W-:Y:S02]  /*18f0*/  @UP1 UIADD3 UR21, UPT, UPT, UR41, URZ, URZ ;  /* 0x000000ff29151290 */ /* 0x000fe4000fffe0ff */
[----:B------:R-:W-:Y:S01]  /*1900*/  UIADD3 UR46, UPT, UPT, UR7, 0x7e, URZ ;  /* 0x0000007e072e7890 */ /* 0x000fe2000fffe0ff */
[----:B------:R-:W1:Y:S01]  /*1910*/  LDCU UR39, c[0x0][0x374] ;  /* 0x00006e80ff2777ac */ /* 0x000e620008000800 */
[----:B------:R-:W-:Y:S02]  /*1920*/  UIADD3 UR5, UPT, UPT, UR5, 0x17400, URZ ;  /* 0x0001740005057890 */ /* 0x000fe4000fffe0ff */
[----:B------:R-:W-:Y:S02]  /*1930*/  UIADD3 UR44, UPT, UPT, UR43, -UR41, URZ ;  /* 0x800000292b2c7290 */ /* 0x000fe4000fffe0ff */
[----:B------:R-:W-:Y:S01]  /*1940*/  UIADD3 UR21, UPT, UPT, UR21, 0x1, URZ ;  /* 0x0000000115157890 */ /* 0x000fe2000fffe0ff */
[----:B---34-:R-:W-:-:S11]  /*1950*/  UMOV UR13, URZ ;  /* 0x000000ff000d7c82 */ /* 0x018fd60008000000 */
.L_x_43:
[----:B------:R-:W2:Y:S02]  /*1960*/  S2UR UR6, SR_CgaCtaId ;  /* 0x00000000000679c3 */ /* 0x000ea40000008800 */
[----:B--2---:R-:W-:-:S09]  /*1970*/  UISETP.NE.AND UP0, UPT, UR6, URZ, UPT ;  /* 0x000000ff0600728c */ /* 0x004fd2000bf05270 */
[----:B------:R-:W-:Y:S05]  /*1980*/  BRA.U UP0, `(.L_x_24) ;  /* 0x0000000100287547 */ /* 0x000fea000b800000 */
[----:B------:R-:W-:Y:S02]  /*1990*/  LEA R0, R9, UR15, 0x3 ;  /* 0x0000000f09007c11 */ /* 0x000fe4000f8e18ff */
[----:B------:R-:W-:-:S04]  /*19a0*/  SHF.L.U32 R2, R8, 0x1f, RZ ;  /* 0x0000001f08027819 */ /* 0x000fc800000006ff */
[----:B------:R-:W2:Y:S02]  /*19b0*/  SYNCS.PHASECHK.TRANS64.TRYWAIT P0, [R0+URZ+0x150], R2 ;  /* 0x00015002000075a7 */ /* 0x000ea400080011ff */
[----:B--2---:R-:W-:Y:S05]  /*19c0*/  @!P0 BRA `(.L_x_25) ;  /* 0x0000006400ac8947 */ /* 0x004fea0003800000 */
.L_x_136:
[----:B------:R-:W-:Y:S01]  /*19d0*/  VIADD R9, R9, 0x1 ;  /* 0x0000000109097836 */ /* 0x000fe20000000000 */
[----:B------:R2:W-:Y:S04]  /*19e0*/  SYNCS.ARRIVE.TRANS64.A1T0 RZ, [R0+URZ+0x140], RZ ;  /* 0x000140ff00ff79a7 */ /* 0x0005e800081000ff */
[----:B------:R-:W-:-:S04]  /*19f0*/  ISETP.NE.AND P0, PT, R9, 0x2, PT ;  /* 0x000000020900780c */ /* 0x000fc80003f05270 */
[----:B------:R-:W-:Y:S02]  /*1a00*/  SEL R9, R9, RZ, P0 ;  /* 0x000000ff09097207 */ /* 0x000fe40000000000 */
[----:B--2---:R-:W-:-:S04]  /*1a10*/  SEL R0, RZ, 0x1, P0 ;  /* 0x00000001ff007807 */ /* 0x004fc80000000000 */
[----:B------:R-:W-:-:S07]  /*1a20*/  LOP3.LUT R8, R8, R0, RZ, 0x3c, !PT ;  /* 0x0000000008087212 */ /* 0x000fce00078e3cff */
.L_x_24:
[----:B------:R-:W-:Y:S01]  /*1a30*/  ULEA UR6, UR13, UR15, 0x3 ;  /* 0x0000000f0d067291 */ /* 0x000fe2000f8e18ff */
[----:B------:R-:W-:Y:S01]  /*1a40*/  SHF.L.U32 R0, R12, 0x1f, RZ ;  /* 0x0000001f0c007819 */ /* 0x000fe200000006ff */
[----:B------:R-:W-:Y:S02]  /*1a50*/  UISETP.GE.U32.AND UP0, UPT, UR46, 0x7f, UPT ;  /* 0x0000007f2e00788c */ /* 0x000fe4000bf06070 */
[----:B------:R-:W-:Y:S02]  /*1a60*/  USHF.L.U32 UR35, UR20, 0x6, URZ ;  /* 0x0000000614237899 */ /* 0x000fe400080006ff */
[----:B------:R-:W-:Y:S01]  /*1a70*/  UIMAD UR19, UR24, 0x60, UR45 ;  /* 0x00000060181378a4 */ /* 0x000fe2000f8e022d */
[----:B------:R-:W-:Y:S02]  /*1a80*/  UMOV UR14, URZ ;  /* 0x000000ff000e7c82 */ /* 0x000fe40008000000 */
[----:B------:R2:W3:Y:S02]  /*1a90*/  SYNCS.PHASECHK.TRANS64.TRYWAIT P0, [UR6+0x50], R0 ;  /* 0x00005000ff0075a7 */ /* 0x0004e40008001106 */
[----:B------:R-:W-:Y:S07]  /*1aa0*/  BRA.U !UP0, `(.L_x_26) ;  /* 0x0000000108c07547 */ /* 0x000fee000b800000 */
[----:B------:R-:W-:Y:S01]  /*1ab0*/  UMOV UR8, URZ ;  /* 0x000000ff00087c82 */ /* 0x000fe20008000000 */
[----:B------:R-:W-:-:S05]  /*1ac0*/  UMOV UR7, UR13 ;  /* 0x0000000d00077c82 */ /* 0x000fca0008000000 */
.L_x_32:
[----:B---3--:R-:W-:Y:S01]  /*1ad0*/  @!P3 MOV R2, 0x5000 ;  /* 0x000050000002b802 */ /* 0x008fe20000000f00 */
[----:B----4-:R-:W-:Y:S01]  /*1ae0*/  ULEA UR33, UR7, UR15, 0x3 ;  /* 0x0000000f07217291 */ /* 0x010fe2000f8e18ff */
[----:B-1-3--:R-:W-:Y:S11]  /*1af0*/  @P0 BRA `(.L_x_27) ;  /* 0x00000000000c0947 */ /* 0x00aff60003800000 */
[----:B------:R-:W-:Y:S04]  /*1b00*/  SHF.L.U32 R3, R12, 0x1f, RZ ;  /* 0x0000001f0c037819 */ /* 0x000fe800000006ff */
[----:B------:R-:W3:Y:S02]  /*1b10*/  SYNCS.PHASECHK.TRANS64.TRYWAIT P0, [UR33+0x50], R3 ;  /* 0x00005003ff0075a7 */ /* 0x000ee40008001121 */
[----:B---3--:R-:W-:Y:S05]  /*1b20*/  @!P0 BRA `(.L_x_28) ;  /* 0x0000006400688947 */ /* 0x008fea0003800000 */
.L_x_27:
[----:B------:R3:W-:Y:S01]  /*1b30*/  @!P3 SYNCS.ARRIVE.TRANS64 RZ, [UR33], R2 ;  /* 0x00000002ffffb9a7 */ /* 0x0007e20008000021 */
[----:B------:R-:W-:Y:S04]  /*1b40*/  ULOP3.LUT UR6, UR26, 0x2, URZ, 0xfc, !UPT ;  /* 0x000000021a067892 */ /* 0x000fe8000f8efcff */
[----:B------:R-:W-:Y:S09]  /*1b50*/  UISETP.NE.AND UP0, UPT, UR6, 0x2, UPT ;  /* 0x000000020600788c */ /* 0x000ff2000bf05270 */
[----:B------:R-:W-:Y:S05]  /*1b60*/  BRA.U UP0, `(.L_x_29) ;  /* 0x0000000100047547 */ /* 0x000fea000b800000 */
[----:B-1----:R-:W-:Y:S05]  /*1b70*/  BPT.TRAP 0x1 ;  /* 0x000000040000795c */ /* 0x002fea0000300000 */
.L_x_29:
[----:B------:R-:W-:Y:S04]  /*1b80*/  BSSY.RECONVERGENT B0, `(.L_x_30) ;  /* 0x0000003000007945 */ /* 0x000fe80003800200 */
[----:B------:R-:W-:Y:S05]  /*1b90*/  @P2 BRA `(.L_x_31) ;  /* 0x0000000000042947 */ /* 0x000fea0003800000 */
[----:B-1----:R-:W-:Y:S05]  /*1ba0*/  BPT.TRAP 0x1 ;  /* 0x000000040000795c */ /* 0x002fea0000300000 */
.L_x_31:
[----:B-1----:R-:W-:Y:S05]  /*1bb0*/  BSYNC.RECONVERGENT B0 ;  /* 0x0000000000007941 */ /* 0x002fea0003800200 */
.L_x_30:
[----:B------:R-:W-:Y:S02]  /*1bc0*/  UIADD3 UR6, UPT, UPT, UR7, 0x1, URZ ;  /* 0x0000000107067890 */ /* 0x000fe4000fffe0ff */
[----:B------:R-:W-:Y:S02]  /*1bd0*/  UIADD3 UR22, UP1, UPT, UR28, 0x80, URZ ;  /* 0x000000801c167890 */ /* 0x000fe4000ff3e0ff */
[----:B------:R-:W-:Y:S02]  /*1be0*/  UISETP.NE.AND UP0, UPT, UR6, 0xa, UPT ;  /* 0x0000000a0600788c */ /* 0x000fe4000bf05270 */
[----:B------:R-:W-:Y:S02]  /*1bf0*/  ULEA UR32, UR7, UR15, 0xd ;  /* 0x0000000f07207291 */ /* 0x000fe4000f8e68ff */
[----:B------:R-:W-:Y:S02]  /*1c00*/  USEL UR9, URZ, 0x1, UP0 ;  /* 0x00000001ff097887 */ /* 0x000fe40008000000 */
[----:B------:R-:W-:Y:S02]  /*1c10*/  USEL UR13, UR6, URZ, UP0 ;  /* 0x000000ff060d7287 */ /* 0x000fe40008000000 */
[----:B------:R-:W-:Y:S02]  /*1c20*/  USHF.L.U32 UR34, UR8, 0x6, URZ ;  /* 0x0000000608227899 */ /* 0x000fe400080006ff */
[----:B------:R-:W-:Y:S01]  /*1c30*/  ULEA UR6, UR13, UR15, 0x3 ;  /* 0x0000000f0d067291 */ /* 0x000fe2000f8e18ff */
[----:B------:R-:W-:Y:S01]  /*1c40*/  LOP3.LUT R12, R12, UR9, RZ, 0x3c, !PT ;  /* 0x000000090c0c7c12 */ /* 0x000fe2000f8e3cff */
[----:B------:R-:W-:Y:S02]  /*1c50*/  UIADD3.X UR23, UPT, UPT, URZ, UR29, URZ, UP1, !UPT ;  /* 0x0000001dff177290 */ /* 0x000fe40008ffe4ff */
[----:B------:R-:W-:Y:S01]  /*1c60*/  UIADD3 UR32, UPT, UPT, UR32, 0x3400, URZ ;  /* 0x0000340020207890 */ /* 0x000fe2000fffe0ff */
[----:B--2---:R-:W-:Y:S01]  /*1c70*/  SHF.L.U32 R0, R12, 0x1f, RZ ;  /* 0x0000001f0c007819 */ /* 0x004fe200000006ff */
[----:B------:R-:W-:Y:S02]  /*1c80*/  UIADD3 UR10, UP0, UPT, UR28, 0x180, URZ ;  /* 0x000001801c0a7890 */ /* 0x000fe4000ff1e0ff */
[----:B------:R-:W-:Y:S01]  /*1c90*/  UIADD3 UR8, UPT, UPT, UR8, 0x1, URZ ;  /* 0x0000000108087890 */ /* 0x000fe2000fffe0ff */
[----:B------:R4:W1:Y:S01]  /*1ca0*/  SYNCS.PHASECHK.TRANS64.TRYWAIT P0, [UR6+0x50], R0 ;  /* 0x00005000ff0075a7 */ /* 0x0008620008001106 */
[----:B------:R-:W-:Y:S02]  /*1cb0*/  UIMAD UR6, UR7, 0x1800, UR4 ;  /* 0x00001800070678a4 */ /* 0x000fe4000f8e0204 */
[----:B------:R-:W-:Y:S02]  /*1cc0*/  UIADD3.X UR11, UPT, UPT, URZ, UR29, URZ, UP0, !UPT ;  /* 0x0000001dff0b7290 */ /* 0x000fe400087fe4ff */
[----:B------:R-:W-:Y:S01]  /*1cd0*/  ULEA UR6, UR6, UR15, 0x1 ;  /* 0x0000000f06067291 */ /* 0x000fe2000f8e08ff */
[----:B------:R-:W-:Y:S01]  /*1ce0*/  UMOV UR24, 0x0 ;  /* 0x0000000000187882 */ /* 0x000fe20000000000 */
[----:B------:R-:W-:Y:S02]  /*1cf0*/  UMOV UR25, 0x10000000 ;  /* 0x1000000000197882 */ /* 0x000fe40000000000 */
[----:B------:R-:W-:Y:S01]  /*1d00*/  UIADD3 UR16, UPT, UPT, UR6, 0x17400, URZ ;  /* 0x0001740006107890 */ /* 0x000fe2000fffe0ff */
[----:B------:R4:W-:Y:S01]  /*1d10*/  UTMALDG.3D [UR32], [UR22], desc[UR24] ;  /* 0x00001820160075b4 */ /* 0x0009e20008011000 */
[----:B------:R-:W-:Y:S01]  /*1d20*/  UISETP.NE.AND UP0, UPT, UR8, UR21, UPT ;  /* 0x000000150800728c */ /* 0x000fe2000bf05270 */
[----:B------:R-:W-:Y:S01]  /*1d30*/  UMOV UR6, 0x30000 ;  /* 0x0003000000067882 */ /* 0x000fe20000000000 */
[----:B------:R-:W-:Y:S01]  /*1d40*/  UMOV UR20, UR36 ;  /* 0x0000002400147c82 */ /* 0x000fe20008000000 */
[----:B------:R-:W-:Y:S01]  /*1d50*/  UMOV UR17, UR33 ;  /* 0x0000002100117c82 */ /* 0x000fe20008000000 */
[----:B------:R-:W-:Y:S01]  /*1d60*/  UMOV UR18, UR34 ;  /* 0x0000002200127c82 */ /* 0x000fe20008000000 */
[----:B------:R-:W-:Y:S02]  /*1d70*/  UMOV UR14, UR21 ;  /* 0x00000015000e7c82 */ /* 0x000fe40008000000 */
[----:B------:R4:W-:Y:S01]  /*1d80*/  UTMALDG.3D.MULTICAST [UR16], [UR10], UR6, desc[UR24] ;  /* 0x000018100a0073b4 */ /* 0x0009e20008011806 */
[----:B------:R-:W-:Y:S01]  /*1d90*/  UMOV UR7, UR13 ;  /* 0x0000000d00077c82 */ /* 0x000fe20008000000 */
[----:B------:R-:W-:Y:S05]  /*1da0*/  BRA.U UP0, `(.L_x_32) ;  /* 0xfffffffd00487547 */ /* 0x000fea000b83ffff */
.L_x_26:
[----:B----4-:R-:W-:Y:S01]  /*1db0*/  ULEA UR6, UR13, UR15, 0x3 ;  /* 0x0000000f0d067291 */ /* 0x010fe2000f8e18ff */
[----:B--2---:R-:W-:Y:S01]  /*1dc0*/  SHF.L.U32 R0, R12, 0x1f, RZ ;  /* 0x0000001f0c007819 */ /* 0x004fe200000006ff */
[----:B------:R-:W-:Y:S01]  /*1dd0*/  @!P1 SYNCS.ARRIVE.TRANS64.A1T0 RZ, [UR15+0xd8], RZ ;  /* 0x0000d8ffffff99a7 */ /* 0x000fe2000810000f */
[----:B------:R-:W-:-:S06]  /*1de0*/  UISETP.GT.AND UP0, UPT, UR43, UR41, UPT ;  /* 0x000000292b00728c */ /* 0x000fcc000bf04270 */
[----:B-1-3--:R1:W2:Y:S03]  /*1df0*/  SYNCS.PHASECHK.TRANS64.TRYWAIT P0, [UR6+0x50], R0 ;  /* 0x00005000ff0075a7 */ /* 0x00a2a60008001106 */
[----:B------:R-:W-:Y:S05]  /*1e00*/  BRA.U !UP0, `(.L_x_33) ;  /* 0x0000000108bc7547 */ /* 0x000fea000b800000 */
[----:B------:R-:W-:Y:S01]  /*1e10*/  UIADD3 UR27, UPT, UPT, UR44, UR14, URZ ;  /* 0x0000000e2c1b7290 */ /* 0x000fe2000fffe0ff */
[----:B------:R-:W-:-:S11]  /*1e20*/  UMOV UR6, UR13 ;  /* 0x0000000d00067c82 */ /* 0x000fd60008000000 */
.L_x_39:
[----:B--2---:R-:W-:Y:S01]  /*1e30*/  @!P3 MOV R2, 0x5000 ;  /* 0x000050000002b802 */ /* 0x004fe20000000f00 */
[----:B---3--:R-:W-:Y:S01]  /*1e40*/  ULEA UR9, UR6, UR15, 0x3 ;  /* 0x0000000f06097291 */ /* 0x008fe2000f8e18ff */
[----:B--2-4-:R-:W-:Y:S11]  /*1e50*/  @P0 BRA `(.L_x_34) ;  /* 0x00000000000c0947 */ /* 0x014ff60003800000 */
[----:B------:R-:W-:Y:S04]  /*1e60*/  SHF.L.U32 R3, R12, 0x1f, RZ ;  /* 0x0000001f0c037819 */ /* 0x000fe800000006ff */
[----:B------:R-:W2:Y:S02]  /*1e70*/  SYNCS.PHASECHK.TRANS64.TRYWAIT P0, [UR9+0x50], R3 ;  /* 0x00005003ff0075a7 */ /* 0x000ea40008001109 */
[----:B--2---:R-:W-:Y:S05]  /*1e80*/  @!P0 BRA `(.L_x_35) ;  /* 0x0000006000a88947 */ /* 0x004fea0003800000 */
.L_x_34:
[----:B------:R2:W-:Y:S01]  /*1e90*/  @!P3 SYNCS.ARRIVE.TRANS64 RZ, [UR9], R2 ;  /* 0x00000002ffffb9a7 */ /* 0x0005e20008000009 */
[----:B------:R-:W-:Y:S04]  /*1ea0*/  ULOP3.LUT UR7, UR26, 0x2, URZ, 0xfc, !UPT ;  /* 0x000000021a077892 */ /* 0x000fe8000f8efcff */
[----:B------:R-:W-:Y:S09]  /*1eb0*/  UISETP.NE.AND UP0, UPT, UR7, 0x2, UPT ;  /* 0x000000020700788c */ /* 0x000ff2000bf05270 */
[----:B------:R-:W-:Y:S05]  /*1ec0*/  BRA.U UP0, `(.L_x_36) ;  /* 0x0000000100047547 */ /* 0x000fea000b800000 */
[----:B------:R-:W-:Y:S05]  /*1ed0*/  BPT.TRAP 0x1 ;  /* 0x000000040000795c */ /* 0x000fea0000300000 */
.L_x_36:
[----:B------:R-:W-:Y:S04]  /*1ee0*/  BSSY.RECONVERGENT B0, `(.L_x_37) ;  /* 0x0000003000007945 */ /* 0x000fe80003800200 */
[----:B------:R-:W-:Y:S05]  /*1ef0*/  @P2 BRA `(.L_x_38) ;  /* 0x0000000000042947 */ /* 0x000fea0003800000 */
[----:B------:R-:W-:Y:S05]  /*1f00*/  BPT.TRAP 0x1 ;  /* 0x000000040000795c */ /* 0x000fea0000300000 */
.L_x_38:
[----:B------:R-:W-:Y:S05]  /*1f10*/  BSYNC.RECONVERGENT B0 ;  /* 0x0000000000007941 */ /* 0x000fea0003800200 */
.L_x_37:
[----:B------:R-:W-:Y:S02]  /*1f20*/  UIADD3 UR7, UPT, UPT, UR6, 0x1, URZ ;  /* 0x0000000106077890 */ /* 0x000fe4000fffe0ff */
[----:B------:R-:W-:Y:S02]  /*1f30*/  UIADD3 UR22, UP1, UPT, UR28, 0x80, URZ ;  /* 0x000000801c167890 */ /* 0x000fe4000ff3e0ff */
[----:B------:R-:W-:Y:S02]  /*1f40*/  UISETP.NE.AND UP0, UPT, UR7, 0xa, UPT ;  /* 0x0000000a0700788c */ /* 0x000fe4000bf05270 */
[----:B------:R-:W-:Y:S02]  /*1f50*/  USHF.L.U32 UR10, UR14, 0x6, URZ ;  /* 0x000000060e0a7899 */ /* 0x000fe400080006ff */
[----:B------:R-:W-:Y:S02]  /*1f60*/  USEL UR8, URZ, 0x1, UP0 ;  /* 0x00000001ff087887 */ /* 0x000fe40008000000 */
[----:B------:R-:W-:Y:S02]  /*1f70*/  USEL UR13, UR7, URZ, UP0 ;  /* 0x000000ff070d7287 */ /* 0x000fe40008000000 */
[----:B------:R-:W-:Y:S02]  /*1f80*/  UIADD3.X UR23, UPT, UPT, URZ, UR29, URZ, UP1, !UPT ;  /* 0x0000001dff177290 */ /* 0x000fe40008ffe4ff */
[----:B------:R-:W-:Y:S01]  /*1f90*/  ULEA UR7, UR13, UR15, 0x3 ;  /* 0x0000000f0d077291 */ /* 0x000fe2000f8e18ff */
[----:B------:R-:W-:Y:S01]  /*1fa0*/  LOP3.LUT R12, R12, UR8, RZ, 0x3c, !PT ;  /* 0x000000080c0c7c12 */ /* 0x000fe2000f8e3cff */
[----:B------:R-:W-:Y:S02]  /*1fb0*/  ULEA UR8, UR6, UR15, 0xd ;  /* 0x0000000f06087291 */ /* 0x000fe4000f8e68ff */
[----:B------:R-:W-:Y:S01]  /*1fc0*/  UIADD3 UR24, UP0, UPT, UR28, 0x180, URZ ;  /* 0x000001801c187890 */ /* 0x000fe2000ff1e0ff */
[----:B-1----:R-:W-:Y:S01]  /*1fd0*/  SHF.L.U32 R0, R12, 0x1f, RZ ;  /* 0x0000001f0c007819 */ /* 0x002fe200000006ff */
[----:B------:R-:W-:Y:S02]  /*1fe0*/  UIADD3 UR8, UPT, UPT, UR8, 0x3400, URZ ;  /* 0x0000340008087890 */ /* 0x000fe4000fffe0ff */
[----:B------:R-:W-:Y:S01]  /*1ff0*/  UIMAD UR16, UR6, 0x3000, UR5 ;  /* 0x00003000061078a4 */ /* 0x000fe2000f8e0205 */
[----:B------:R3:W4:Y:S01]  /*2000*/  SYNCS.PHASECHK.TRANS64.TRYWAIT P0, [UR7+0x50], R0 ;  /* 0x00005000ff0075a7 */ /* 0x0007220008001107 */
[----:B------:R-:W-:Y:S01]  /*2010*/  UMOV UR30, 0x0 ;  /* 0x00000000001e7882 */ /* 0x000fe20000000000 */
[----:B------:R-:W-:Y:S01]  /*2020*/  UMOV UR31, 0x10000000 ;  /* 0x10000000001f7882 */ /* 0x000fe20000000000 */
[----:B------:R-:W-:Y:S01]  /*2030*/  UMOV UR11, UR35 ;  /* 0x00000023000b7c82 */ /* 0x000fe20008000000 */
[----:B------:R-:W-:Y:S01]  /*2040*/  UMOV UR12, UR36 ;  /* 0x00000024000c7c82 */ /* 0x000fe20008000000 */
[----:B------:R-:W-:Y:S01]  /*2050*/  UIADD3.X UR25, UPT, UPT, URZ, UR29, URZ, UP0, !UPT ;  /* 0x0000001dff197290 */ /* 0x000fe200087fe4ff */
[----:B------:R3:W-:Y:S01]  /*2060*/  UTMALDG.3D [UR8], [UR22], desc[UR30] ;  /* 0x00001e08160075b4 */ /* 0x0007e20008011000 */
[----:B------:R-:W-:Y:S01]  /*2070*/  UIADD3 UR14, UPT, UPT, UR14, 0x1, URZ ;  /* 0x000000010e0e7890 */ /* 0x000fe2000fffe0ff */
[----:B------:R-:W-:Y:S01]  /*2080*/  UMOV UR7, 0x30000 ;  /* 0x0003000000077882 */ /* 0x000fe20000000000 */
[----:B------:R-:W-:Y:S01]  /*2090*/  UMOV UR20, UR36 ;  /* 0x0000002400147c82 */ /* 0x000fe20008000000 */
[----:B------:R-:W-:Y:S01]  /*20a0*/  UMOV UR17, UR9 ;  /* 0x0000000900117c82 */ /* 0x000fe20008000000 */
[----:B------:R-:W-:Y:S01]  /*20b0*/  UMOV UR18, UR10 ;  /* 0x0000000a00127c82 */ /* 0x000fe20008000000 */
[----:B------:R-:W-:Y:S02]  /*20c0*/  UISETP.NE.AND UP0, UPT, UR14, UR27, UPT ;  /* 0x0000001b0e00728c */ /* 0x000fe4000bf05270 */
[----:B------:R3:W-:Y:S01]  /*20d0*/  UTMALDG.3D.MULTICAST [UR16], [UR24], UR7, desc[UR30] ;  /* 0x00001e10180073b4 */ /* 0x0007e20008011807 */
[----:B------:R-:W-:Y:S06]  /*20e0*/  UMOV UR6, UR13 ;  /* 0x0000000d00067c82 */ /* 0x000fec0008000000 */
[----:B------:R-:W-:Y:S05]  /*20f0*/  BRA.U UP0, `(.L_x_39) ;  /* 0xfffffffd004c7547 */ /* 0x000fea000b83ffff */
.L_x_33:
[C---:B------:R-:W-:Y:S01]  /*2100*/  LEA R3, R11.reuse, UR15, 0x3 ;  /* 0x0000000f0b037c11 */ /* 0x040fe2000f8e18ff */
[----:B------:R-:W-:Y:S01]  /*2110*/  NOP ;  /* 0x0000000000007918 */ /* 0x000fe20000000000 */
[----:B-1-3--:R-:W-:Y:S02]  /*2120*/  SHF.L.U32 R0, R10, 0x1f, RZ ;  /* 0x0000001f0a007819 */ /* 0x00afe400000006ff */
[----:B------:R-:W-:Y:S02]  /*2130*/  LEA R4, R11, UR15, 0x4 ;  /* 0x0000000f0b047c11 */ /* 0x000fe4000f8e20ff */
[----:B--2-4-:R-:W1:Y:S02]  /*2140*/  SYNCS.PHASECHK.TRANS64.TRYWAIT P0, [R3+URZ+0xe0], R0 ;  /* 0x0000e000030075a7 */ /* 0x014e6400080011ff */
[----:B-1----:R-:W-:Y:S05]  /*2150*/  @!P0 BRA `(.L_x_40) ;  /* 0x00000060000c8947 */ /* 0x002fea0003800000 */
.L_x_139:
[----:B------:R-:W2:Y:S01]  /*2160*/  LDS.128 R4, [R4+0x170] ;  /* 0x0001700004047984 */ /* 0x000ea20000000c00 */
[----:B------:R-:W-:Y:S01]  /*2170*/  UISETP.GE.AND UP0, UPT, UR42, 0x1, UPT ;  /* 0x000000012a00788c */ /* 0x000fe2000bf06270 */
[----:B------:R-:W-:Y:S01]  /*2180*/  @!PT LDS RZ, [RZ] ;  /* 0x00000000fffff984 */ /* 0x000fe20000000800 */
[----:B------:R-:W-:Y:S01]  /*2190*/  @!PT LDS RZ, [RZ] ;  /* 0x00000000fffff984 */ /* 0x000fe20000000800 */
[----:B------:R-:W-:Y:S01]  /*21a0*/  @!PT LDS RZ, [RZ] ;  /* 0x00000000fffff984 */ /* 0x000fe20000000800 */
[----:B------:R-:W-:Y:S01]  /*21b0*/  @!PT LDS RZ, [RZ] ;  /* 0x00000000fffff984 */ /* 0x000fe20000000800 */
[----:B------:R3:W-:Y:S06]  /*21c0*/  MEMBAR.ALL.CTA ;  /* 0x0000000000007992 */ /* 0x0007ec0000008000 */
[----:B---3--:R-:W3:Y:S01]  /*21d0*/  FENCE.VIEW.ASYNC.S ;  /* 0x00000000000073c6 */ /* 0x008ee20000000000 */
[----:B--2---:R-:W-:-:S13]  /*21e0*/  LOP3.LUT P0, RZ, R6, 0x1, RZ, 0xc0, !PT ;  /* 0x0000000106ff7812 */ /* 0x004fda000780c0ff */
[----:B---3--:R-:W-:Y:S01]  /*21f0*/  VOTEU.ANY UP1, P0 ;  /* 0x0000000000ff7886 */ /* 0x008fe20000020100 */
[----:B------:R-:W-:-:S13]  /*2200*/  PLOP3.LUT P0, PT, PT, PT, UP1, 0x80, 0x8 ;  /* 0x000000000008781c */ /* 0x000fda0003f0f018 */
[----:B-1----:R-:W-:Y:S02]  /*2210*/  @P0 LOP3.LUT R0, R5, 0xffff, RZ, 0xc0, !PT ;  /* 0x0000ffff05000812 */ /* 0x002fe400078ec0ff */
[----:B------:R-:W-:Y:S02]  /*2220*/  @P0 MOV R2, R4 ;  /* 0x0000000400020202 */ /* 0x000fe40000000f00 */
[----:B------:R-:W-:Y:S01]  /*2230*/  @P0 R2UR UR7, R0 ;  /* 0x00000000000702ca */ /* 0x000fe200000e0000 */
[----:B------:R-:W-:Y:S01]  /*2240*/  VIADD R0, R3, 0xf0 ;  /* 0x000000f003007836 */ /* 0x000fe20000000000 */
[----:B------:R-:W-:Y:S02]  /*2250*/  @P0 SHF.R.U32.HI R4, RZ, 0x10, R5 ;  /* 0x00000010ff040819 */ /* 0x000fe40000011605 */
[----:B------:R-:W-:Y:S02]  /*2260*/  @P0 R2UR UR8, R2 ;  /* 0x00000000020802ca */ /* 0x000fe400000e0000 */
[----:B------:R-:W-:-:S02]  /*2270*/  PRMT R0, RZ, 0x654, R0 ;  /* 0x00000654ff007816 */ /* 0x000fc40000000000 */
[----:B------:R-:W-:Y:S02]  /*2280*/  @P0 R2UR UR6, R4 ;  /* 0x00000000040602ca */ /* 0x000fe400000e0000 */
[----:B------:R1:W-:Y:S03]  /*2290*/  SYNCS.ARRIVE.TRANS64.RED.A1T0 RZ, [R0+URZ], RZ ;  /* 0x000000ff00ff79a7 */ /* 0x0003e600081004ff */
[----:B------:R-:W-:-:S04]  /*22a0*/  @UP1 UMOV UR37, UR7 ;  /* 0x0000000700251c82 */ /* 0x000fc80008000000 */
[----:B------:R-:W-:-:S04]  /*22b0*/  @UP1 UMOV UR38, UR8 ;  /* 0x0000000800261c82 */ /* 0x000fc80008000000 */
[----:B------:R-:W-:Y:S01]  /*22c0*/  @UP1 UMOV UR36, UR6 ;  /* 0x0000000600241c82 */ /* 0x000fe20008000000 */
[----:B------:R-:W-:Y:S05]  /*22d0*/  BRA.U !UP0, `(.L_x_41) ;  /* 0x0000000108d47547 */ /* 0x000fea000b800000 */
[----:B------:R-:W2:Y:S01]  /*22e0*/  LDCU.128 UR16, c[0x0][0xb10] ;  /* 0x00016200ff1077ac */ /* 0x000ea20008000c00 */
[----:B------:R-:W3:Y:S01]  /*22f0*/  LDCU UR12, c[0x0][0xb20] ;  /* 0x00016400ff0c77ac */ /* 0x000ee20008000800 */
[----:B------:R-:W4:Y:S01]  /*2300*/  LDCU UR20, c[0x0][0xb0c] ;  /* 0x00016180ff1477ac */ /* 0x000f220008000800 */
[----:B------:R-:W1:Y:S01]  /*2310*/  LDCU.64 UR10, c[0x0][0xb28] ;  /* 0x00016500ff0a77ac */ /* 0x000e620008000a00 */
[----:B------:R-:W-:Y:S02]  /*2320*/  UISETP.NE.AND UP3, UPT, UR42, 0x1, UPT ;  /* 0x000000012a00788c */ /* 0x000fe4000bf65270 */
[----:B--2---:R-:W-:Y:S02]  /*2330*/  UIMAD.WIDE.U32 UR8, UR39, UR19, URZ ;  /* 0x00000013270872a5 */ /* 0x004fe4000f8e00ff */
[----:B------:R-:W-:Y:S02]  /*2340*/  UIMAD.WIDE.U32 UR6, UR40, UR16, URZ ;  /* 0x00000010280672a5 */ /* 0x000fe4000f8e00ff */
[----:B------:R-:W-:-:S02]  /*2350*/  UISETP.NE.AND UP0, UPT, UR18, 0x1, UPT ;  /* 0x000000011200788c */ /* 0x000fc4000bf05270 */
[----:B------:R-:W-:Y:S01]  /*2360*/  UIMAD.WIDE.U32 UR30, UR37, UR19, URZ ;  /* 0x00000013251e72a5 */ /* 0x000fe2000f8e00ff */
[----:B------:R-:W-:Y:S02]  /*2370*/  UMOV UR8, UR9 ;  /* 0x0000000900087c82 */ /* 0x000fe40008000000 */
[----:B------:R-:W-:Y:S01]  /*2380*/  UMOV UR6, UR7 ;  /* 0x0000000700067c82 */ /* 0x000fe20008000000 */
[----:B---3--:R-:W-:Y:S02]  /*2390*/  USHF.R.U32.HI UR8, URZ, UR12, UR8 ;  /* 0x0000000cff087299 */ /* 0x008fe40008011608 */
[----:B----4-:R-:W-:Y:S02]  /*23a0*/  UISETP.NE.AND UP2, UPT, UR20, 0x1, UPT ;  /* 0x000000011400788c */ /* 0x010fe4000bf45270 */
[----:B------:R-:W-:Y:S02]  /*23b0*/  USHF.R.U32.HI UR6, URZ, UR17, UR6 ;  /* 0x00000011ff067299 */ /* 0x000fe40008011606 */
[----:B------:R-:W-:-:S02]  /*23c0*/  USEL UR7, UR39, UR8, !UP0 ;  /* 0x0000000827077287 */ /* 0x000fc4000c000000 */
[----:B------:R-:W-:Y:S02]  /*23d0*/  USEL UR8, UR40, UR6, !UP2 ;  /* 0x0000000628087287 */ /* 0x000fe4000d000000 */
[----:B-1----:R-:W-:Y:S01]  /*23e0*/  UIMAD.WIDE.U32 UR22, UR7, UR10, URZ ;  /* 0x0000000a071672a5 */ /* 0x002fe2000f8e00ff */
[----:B------:R-:W-:Y:S01]  /*23f0*/  UMOV UR6, UR31 ;  /* 0x0000001f00067c82 */ /* 0x000fe20008000000 */
[----:B------:R-:W-:Y:S02]  /*2400*/  UIMAD.WIDE.U32 UR24, UR38, UR16, URZ ;  /* 0x00000010261872a5 */ /* 0x000fe4000f8e00ff */
[----:B------:R-:W-:-:S03]  /*2410*/  UIMAD.WIDE.U32 UR30, UR8, UR10, URZ ;  /* 0x0000000a081e72a5 */ /* 0x000fc6000f8e00ff */
[----:B------:R-:W-:Y:S01]  /*2420*/  UMOV UR22, UR23 ;  /* 0x0000001700167c82 */ /* 0x000fe20008000000 */
[----:B------:R-:W-:Y:S02]  /*2430*/  USHF.R.U32.HI UR6, URZ, UR12, UR6 ;  /* 0x0000000cff067299 */ /* 0x000fe40008011606 */
[----:B------:R-:W-:Y:S01]  /*2440*/  @UP3 USHF.R.U32.HI UR7, URZ, UR11, UR22 ;  /* 0x0000000bff073299 */ /* 0x000fe20008011616 */
[----:B------:R-:W-:Y:S01]  /*2450*/  UMOV UR24, UR25 ;  /* 0x0000001900187c82 */ /* 0x000fe20008000000 */
[----:B------:R-:W-:Y:S01]  /*2460*/  UMOV UR30, UR31 ;  /* 0x0000001f001e7c82 */ /* 0x000fe20008000000 */
[----:B------:R-:W-:Y:S02]  /*2470*/  USHF.R.U32.HI UR17, URZ, UR17, UR24 ;  /* 0x00000011ff117299 */ /* 0x000fe40008011618 */
[----:B------:R-:W-:Y:S02]  /*2480*/  USEL UR6, UR37, UR6, !UP0 ;  /* 0x0000000625067287 */ /* 0x000fe4000c000000 */
[----:B------:R-:W-:-:S02]  /*2490*/  @UP3 USHF.R.U32.HI UR8, URZ, UR11, UR30 ;  /* 0x0000000bff083299 */ /* 0x000fc4000801161e */
[----:B------:R-:W-:Y:S02]  /*24a0*/  UIMAD UR9, UR42, UR7, URZ ;  /* 0x000000072a0972a4 */ /* 0x000fe4000f8e02ff */
[----:B------:R-:W-:Y:S02]  /*24b0*/  USEL UR7, UR38, UR17, !UP2 ;  /* 0x0000001126077287 */ /* 0x000fe4000d000000 */
[----:B------:R-:W-:Y:S02]  /*24c0*/  UIMAD UR12, UR42, UR8, URZ ;  /* 0x000000082a0c72a4 */ /* 0x000fe4000f8e02ff */
[----:B------:R-:W-:Y:S02]  /*24d0*/  UISETP.GE.AND UP0, UPT, UR6, UR9, UPT ;  /* 0x000000090600728c */ /* 0x000fe4000bf06270 */
[----:B------:R-:W-:Y:S02]  /*24e0*/  UIMAD.WIDE.U32 UR22, UR6, UR10, URZ ;  /* 0x0000000a061672a5 */ /* 0x000fe4000f8e00ff */
[----:B------:R-:W-:-:S02]  /*24f0*/  UISETP.GE.OR UP0, UPT, UR7, UR12, UP0 ;  /* 0x0000000c0700728c */ /* 0x000fc40008706670 */
[----:B------:R-:W-:Y:S02]  /*2500*/  UIMAD.WIDE.U32 UR16, UR7, UR10, URZ ;  /* 0x0000000a071072a5 */ /* 0x000fe4000f8e00ff */
[----:B------:R-:W-:Y:S01]  /*2510*/  UIADD3 UR12, UPT, UPT, -UR6, URZ, URZ ;  /* 0x000000ff060c7290 */ /* 0x000fe2000fffe1ff */
[----:B------:R-:W-:Y:S01]  /*2520*/  UMOV UR10, UR23 ;  /* 0x00000017000a7c82 */ /* 0x000fe20008000000 */
[----:B------:R-:W-:Y:S02]  /*2530*/  UIADD3 UR14, UPT, UPT, -UR7, URZ, URZ ;  /* 0x000000ff070e7290 */ /* 0x000fe4000fffe1ff */
[----:B------:R-:W-:-:S03]  /*2540*/  USHF.R.U32.HI UR10, URZ, UR11, UR10 ;  /* 0x0000000bff0a7299 */ /* 0x000fc6000801160a */
[----:B------:R-:W-:Y:S01]  /*2550*/  @!UP0 UMOV UR9, UR17 ;  /* 0x0000001100098c82 */ /* 0x000fe20008000000 */
[----:B------:R-:W-:Y:S02]  /*2560*/  UIMAD UR12, UR18, UR12, UR37 ;  /* 0x0000000c120c72a4 */ /* 0x000fe4000f8e0225 */
[----:B------:R-:W-:Y:S02]  /*2570*/  USEL UR10, UR6, UR10, !UP3 ;  /* 0x0000000a060a7287 */ /* 0x000fe4000d800000 */
[----:B------:R-:W-:Y:S02]  /*2580*/  @!UP0 USHF.R.U32.HI UR9, URZ, UR11, UR9 ;  /* 0x0000000bff098299 */ /* 0x000fe40008011609 */
[----:B------:R-:W-:Y:S02]  /*2590*/  UIADD3 UR11, UPT, UPT, -UR10, URZ, URZ ;  /* 0x000000ff0a0b7290 */ /* 0x000fe4000fffe1ff */
[----:B------:R-:W-:Y:S02]  /*25a0*/  @!UP0 USEL UR9, UR7, UR9, !UP3 ;  /* 0x0000000907098287 */ /* 0x000fe4000d800000 */
[----:B------:R-:W-:-:S02]  /*25b0*/  UIMAD UR11, UR42, UR11, UR6 ;  /* 0x0000000b2a0b72a4 */ /* 0x000fc4000f8e0206 */
[----:B------:R-:W-:Y:S02]  /*25c0*/  @!UP0 UIADD3 UR10, UPT, UPT, UR10, -UR9, URZ ;  /* 0x800000090a0a8290 */ /* 0x000fe4000fffe0ff */
[----:B------:R-:W-:Y:S02]  /*25d0*/  @!UP0 UIMAD UR9, UR11, UR8, UR9 ;  /* 0x000000080b0982a4 */ /* 0x000fe4000f8e0209 */
[----:B------:R-:W-:Y:S02]  /*25e0*/  @!UP0 UIMAD UR6, UR42, UR10, UR7 ;  /* 0x0000000a2a0682a4 */ /* 0x000fe4000f8e0207 */
[----:B------:R-:W-:Y:S02]  /*25f0*/  UIMAD UR8, UR20, UR14, UR38 ;  /* 0x0000000e140872a4 */ /* 0x000fe4000f8e0226 */
[----:B------:R-:W-:Y:S01]  /*2600*/  UIMAD UR37, UR6, UR18, UR12 ;  /* 0x00000012062572a4 */ /* 0x000fe2000f8e020c */
[----:B------:R-:W-:Y:S02]  /*2610*/  @!UP0 UMOV UR7, UR9 ;  /* 0x0000000900078c82 */ /* 0x000fe40008000000 */
[----:B------:R-:W-:-:S12]  /*2620*/  UIMAD UR38, UR7, UR20, UR8 ;  /* 0x00000014072672a4 */ /* 0x000fd8000f8e0208 */
.L_x_41:
[----:B------:R-:W2:Y:S02]  /*2630*/  LDCU UR6, c[0x0][0xb30] ;  /* 0x00016600ff0677ac */ /* 0x000ea40008000800 */
[----:B--2---:R-:W-:-:S09]  /*2640*/  UISETP.NE.AND UP0, UPT, UR6, 0x1, UPT ;  /* 0x000000010600788c */ /* 0x004fd2000bf05270 */
[----:B------:R-:W-:Y:S05]  /*2650*/  BRA.U UP0, `(.L_x_42) ;  /* 0x0000000100447547 */ /* 0x000fea000b800000 */
[----:B------:R-:W2:Y:S01]  /*2660*/  LDCU.128 UR16, c[0x0][0xb10] ;  /* 0x00016200ff1077ac */ /* 0x000ea20008000c00 */
[----:B------:R-:W3:Y:S01]  /*2670*/  LDCU UR10, c[0x0][0xb0c] ;  /* 0x00016180ff0a77ac */ /* 0x000ee20008000800 */
[----:B------:R-:W4:Y:S01]  /*2680*/  LDCU UR11, c[0x0][0xb20] ;  /* 0x00016400ff0b77ac */ /* 0x000f220008000800 */
[----:B--2---:R-:W-:Y:S02]  /*2690*/  UIMAD.WIDE.U32 UR8, UR38, UR16, URZ ;  /* 0x00000010260872a5 */ /* 0x004fe4000f8e00ff */
[----:B------:R-:W-:Y:S02]  /*26a0*/  UIMAD.WIDE.U32 UR6, UR37, UR19, URZ ;  /* 0x00000013250672a5 */ /* 0x000fe4000f8e00ff */
[----:B---3--:R-:W-:Y:S02]  /*26b0*/  UISETP.NE.AND UP2, UPT, UR10, 0x1, UPT ;  /* 0x000000010a00788c */ /* 0x008fe4000bf45270 */
[----:B------:R-:W-:Y:S01]  /*26c0*/  UISETP.NE.AND UP0, UPT, UR18, 0x1, UPT ;  /* 0x000000011200788c */ /* 0x000fe2000bf05270 */
[----:B------:R-:W-:-:S02]  /*26d0*/  UMOV UR8, UR9 ;  /* 0x0000000900087c82 */ /* 0x000fc40008000000 */
[----:B------:R-:W-:Y:S01]  /*26e0*/  UMOV UR6, UR7 ;  /* 0x0000000700067c82 */ /* 0x000fe20008000000 */
[----:B------:R-:W-:Y:S02]  /*26f0*/  USHF.R.U32.HI UR17, URZ, UR17, UR8 ;  /* 0x00000011ff117299 */ /* 0x000fe40008011608 */
[----:B----4-:R-:W-:Y:S02]  /*2700*/  USHF.R.U32.HI UR6, URZ, UR11, UR6 ;  /* 0x0000000bff067299 */ /* 0x010fe40008011606 */
[----:B------:R-:W-:Y:S02]  /*2710*/  USEL UR7, UR38, UR17, !UP2 ;  /* 0x0000001126077287 */ /* 0x000fe4000d000000 */
[----:B------:R-:W-:-:S04]  /*2720*/  USEL UR6, UR37, UR6, !UP0 ;  /* 0x0000000625067287 */ /* 0x000fc8000c000000 */
[----:B------:R-:W-:Y:S02]  /*2730*/  UIADD3 UR8, UPT, UPT, UR7, -UR6, URZ ;  /* 0x8000000607087290 */ /* 0x000fe4000fffe0ff */
[----:B------:R-:W-:Y:S02]  /*2740*/  UIADD3 UR6, UPT, UPT, -UR7, UR6, URZ ;  /* 0x0000000607067290 */ /* 0x000fe4000fffe1ff */
[----:B------:R-:W-:Y:S02]  /*2750*/  UIMAD UR37, UR8, UR18, UR37 ;  /* 0x00000012082572a4 */ /* 0x000fe4000f8e0225 */
[----:B------:R-:W-:-:S12]  /*2760*/  UIMAD UR38, UR6, UR10, UR38 ;  /* 0x0000000a062672a4 */ /* 0x000fd8000f8e0226 */
.L_x_42:
[----:B------:R-:W-:Y:S01]  /*2770*/  VIADD R11, R11, 0x1 ;  /* 0x000000010b0b7836 */ /* 0x000fe20000000000 */
[----:B------:R-:W-:Y:S01]  /*2780*/  R2UR UR6, R47 ;  /* 0x000000002f0672ca */ /* 0x000fe200000e0000 */
[----:B------:R-:W-:Y:S01]  /*2790*/  UIADD3 UR24, UPT, UPT, UR37, UR61, URZ ;  /* 0x0000003d25187290 */ /* 0x000fe2000fffe0ff */
[----:B------:R-:W-:Y:S02]  /*27a0*/  PLOP3.LUT P1, PT, PT, PT, PT, 0x80, 0x8 ;  /* 0x000000000008781c */ /* 0x000fe40003f2f070 */
[----:B------:R-:W-:-:S04]  /*27b0*/  ISETP.NE.AND P0, PT, R11, 0x2, PT ;  /* 0x000000020b00780c */ /* 0x000fc80003f05270 */
[----:B-1----:R-:W-:Y:S02]  /*27c0*/  SEL R0, RZ, 0x1, P0 ;  /* 0x00000001ff007807 */ /* 0x002fe40000000000 */
[----:B------:R-:W-:Y:S02]  /*27d0*/  SEL R11, R11, RZ, P0 ;  /* 0x000000ff0b0b7207 */ /* 0x000fe40000000000 */
[----:B------:R-:W-:Y:S01]  /*27e0*/  LOP3.LUT R10, R10, R0, RZ, 0x3c, !PT ;  /* 0x000000000a0a7212 */ /* 0x000fe200078e3cff */
[----:B------:R-:W-:Y:S01]  /*27f0*/  UIADD3 UR20, UPT, UPT, UR38, UR6, URZ ;  /* 0x0000000626147290 */ /* 0x000fe2000fffe0ff */
[----:B------:R-:W-:Y:S11]  /*2800*/  BRA.U UP1, `(.L_x_43) ;  /* 0xfffffff101547547 */ /* 0x000ff6000b83ffff */
[----:B------:R-:W-:Y:S01]  /*2810*/  UIADD3 UR15, UPT, UPT, UR15, 0x50, URZ ;  /* 0x000000500f0f7890 */ /* 0x000fe2000fffe0ff */
[----:B------:R-:W-:-:S03]  /*2820*/  SHF.L.U32 R2, R12, 0x1f, RZ ;  /* 0x0000001f0c027819 */ /* 0x000fc600000006ff */
[----:B------:R-:W-:-:S09]  /*2830*/  ULEA UR4, UR13, UR15, 0x3 ;  /* 0x0000000f0d047291 */ /* 0x000fd2000f8e18ff */
[----:B------:R-:W1:Y:S02]  /*2840*/  SYNCS.PHASECHK.TRANS64.TRYWAIT P0, [UR4], R2 ;  /* 0x00000002ff0075a7 */ /* 0x000e640008001104 */
[----:B-1----:R-:W-:Y:S05]  /*2850*/  @!P0 BRA `(.L_x_44) ;  /* 0x0000005800608947 */ /* 0x002fea0003800000 */
.L_x_141:
[----:B------:R-:W-:-:S04]  /*2860*/  UIADD3 UR4, UPT, UPT, UR13, 0x1, URZ ;  /* 0x000000010d047890 */ /* 0x000fc8000fffe0ff */
[----:B------:R-:W-:-:S04]  /*2870*/  UISETP.NE.AND UP0, UPT, UR4, 0xa, UPT ;  /* 0x0000000a0400788c */ /* 0x000fc8000bf05270 */
[----:B------:R-:W-:Y:S02]  /*2880*/  USEL UR6, URZ, 0x1, UP0 ;  /* 0x00000001ff067887 */ /* 0x000fe40008000000 */
[----:B------:R-:W-:-:S04]  /*2890*/  USEL UR4, UR4, URZ, UP0 ;  /* 0x000000ff04047287 */ /* 0x000fc80008000000 */
[----:B------:R-:W-:Y:S01]  /*28a0*/  ULEA UR5, UR4, UR15, 0x3 ;  /* 0x0000000f04057291 */ /* 0x000fe2000f8e18ff */
[----:B-1----:R-:W-:-:S04]  /*28b0*/  LOP3.LUT R2, R12, UR6, RZ, 0x3c, !PT ;  /* 0x000000060c027c12 */ /* 0x002fc8000f8e3cff */
[----:B------:R-:W-:-:S04]  /*28c0*/  SHF.L.U32 R3, R2, 0x1f, RZ ;  /* 0x0000001f02037819 */ /* 0x000fc800000006ff */
[----:B------:R-:W1:Y:S02]  /*28d0*/  SYNCS.PHASECHK.TRANS64.TRYWAIT P0, [UR5], R3 ;  /* 0x00000003ff0075a7 */ /* 0x000e640008001105 */
[----:B-1----:R-:W-:Y:S05]  /*28e0*/  @!P0 BRA `(.L_x_45) ;  /* 0x0000005800548947 */ /* 0x002fea0003800000 */
.L_x_143:
[----:B------:R-:W-:-:S04]  /*28f0*/  UIADD3 UR4, UPT, UPT, UR4, 0x1, URZ ;  /* 0x0000000104047890 */ /* 0x000fc8000fffe0ff */
[----:B------:R-:W-:-:S04]  /*2900*/  UISETP.NE.AND UP0, UPT, UR4, 0xa, UPT ;  /* 0x0000000a0400788c */ /* 0x000fc8000bf05270 */
[----:B------:R-:W-:Y:S02]  /*2910*/  USEL UR6, URZ, 0x1, UP0 ;  /* 0x00000001ff067887 */ /* 0x000fe40008000000 */
[----:B------:R-:W-:-:S04]  /*2920*/  USEL UR4, UR4, URZ, UP0 ;  /* 0x000000ff04047287 */ /* 0x000fc80008000000 */
[----:B------:R-:W-:Y:S01]  /*2930*/  ULEA UR5, UR4, UR15, 0x3 ;  /* 0x0000000f04057291 */ /* 0x000fe2000f8e18ff */
[----:B------:R-:W-:-:S04]  /*2940*/  LOP3.LUT R2, R2, UR6, RZ, 0x3c, !PT ;  /* 0x0000000602027c12 */ /* 0x000fc8000f8e3cff */
[----:B-1----:R-:W-:-:S04]  /*2950*/  SHF.L.U32 R3, R2, 0x1f, RZ ;  /* 0x0000001f02037819 */ /* 0x002fc800000006ff */
[----:B------:R-:W1:Y:S02]  /*2960*/  SYNCS.PHASECHK.TRANS64.TRYWAIT P0, [UR5], R3 ;  /* 0x00000003ff0075a7 */ /* 0x000e640008001105 */
[----:B-1----:R-:W-:Y:S05]  /*2970*/  @!P0 BRA `(.L_x_46) ;  /* 0x0000005800488947 */ /* 0x002fea0003800000 */
.L_x_145:
        /* <DEDUP_REMOVED lines=9> */
.L_x_147:
        /* <DEDUP_REMOVED lines=9> */
.L_x_149:
        /* <DEDUP_REMOVED lines=9> */
.L_x_151:
        /* <DEDUP_REMOVED lines=9> */
.L_x_153:
        /* <DEDUP_REMOVED lines=9> */
.L_x_155:
        /* <DEDUP_REMOVED lines=9> */
.L_x_157:
[----:B------:R-:W-:-:S04]  /*2ce0*/  UIADD3 UR4, UPT, UPT, UR4, 0x1, URZ ;  /* 0x0000000104047890 */ /* 0x000fc8000fffe0ff */
[----:B------:R-:W-:-:S04]  /*2cf0*/  UISETP.NE.AND UP0, UPT, UR4, 0xa, UPT ;  /* 0x0000000a0400788c */ /* 0x000fc8000bf05270 */
[----:B------:R-:W-:Y:S02]  /*2d00*/  USEL UR5, URZ, 0x1, UP0 ;  /* 0x00000001ff057887 */ /* 0x000fe40008000000 */
[----:B------:R-:W-:-:S04]  /*2d10*/  USEL UR4, UR4, URZ, UP0 ;  /* 0x000000ff04047287 */ /* 0x000fc80008000000 */
[----:B------:R-:W-:Y:S01]  /*2d20*/  ULEA UR4, UR4, UR15, 0x3 ;  /* 0x0000000f04047291 */ /* 0x000fe2000f8e18ff */
[----:B------:R-:W-:-:S04]  /*2d30*/  LOP3.LUT R2, R2, UR5, RZ, 0x3c, !PT ;  /* 0x0000000502027c12 */ /* 0x000fc8000f8e3cff */
[----:B------:R-:W-:Y:S01]  /*2d40*/  SHF.L.U32 R2, R2, 0x1f, RZ ;  /* 0x0000001f02027819 */ /* 0x000fe200000006ff */
[----:B-1----:R-:W-:-:S07]  /*2d50*/  IMAD.U32 R0, RZ, RZ, UR4 ;  /* 0x00000004ff007e24 */ /* 0x002fce000f8e00ff */
.L_x_53:
[----:B-1----:R1:W2:Y:S02]  /*2d60*/  SYNCS.PHASECHK.TRANS64.TRYWAIT P0, [R0+URZ], R2 ;  /* 0x00000002000075a7 */ /* 0x0022a400080011ff */
[----:B--2---:R-:W-:Y:S05]  /*2d70*/  @!P0 NANOSLEEP.SYNCS 0x989680 ;  /* 0x009896800000895d */ /* 0x004fea0003900000 */
[----:B------:R-:W2:Y:S02]  /*2d80*/  @!P0 SYNCS.PHASECHK.TRANS64 P0, [R0+URZ], R2 ;  /* 0x00000002000085a7 */ /* 0x000ea400080010ff */
[----:B--2---:R-:W-:Y:S05]  /*2d90*/  @P0 EXIT ;  /* 0x000000000000094d */ /* 0x004fea0003800000 */
[----:B------:R-:W-:Y:S05]  /*2da0*/  BRA `(.L_x_53) ;  /* 0xfffffffc00ec7947 */ /* 0x000fea000383ffff */
.L_x_23:
[----:B------:R-:W1:Y:S02]  /*2db0*/  S2UR UR4, SR_CgaCtaId ;  /* 0x00000000000479c3 */ /* 0x000e640000008800 */
[----:B-1----:R-:W-:-:S04]  /*2dc0*/  UISETP.NE.AND UP0, UPT, UR4, URZ, UPT ;  /* 0x000000ff0400728c */ /* 0x002fc8000bf05270 */
[----:B------:R-:W-:-:S09]  /*2dd0*/  UISETP.NE.OR UP0, UPT, UR21, 0x1, UP0 ;  /* 0x000000011500788c */ /* 0x000fd20008705670 */
[----:B------:R-:W-:Y:S05]  /*2de0*/  BRA.U UP0, `(.L_x_54) ;  /* 0x00000005004c7547 */ /* 0x000fea000b800000 */
[----:B------:R-:W1:Y:S01]  /*2df0*/  S2UR UR5, SR_CgaCtaId ;  /* 0x00000000000579c3 */ /* 0x000e620000008800 */
[----:B------:R-:W-:Y:S01]  /*2e00*/  UMOV UR4, 0x400 ;  /* 0x0000040000047882 */ /* 0x000fe20000000000 */
[----:B------:R-:W-:Y:S01]  /*2e10*/  ISETP.GE.U32.AND P2, PT, R0, 0x2, PT ;  /* 0x000000020000780c */ /* 0x000fe20003f46070 */
[----:B------:R-:W-:Y:S01]  /*2e20*/  IMAD.MOV.U32 R12, RZ, RZ, 0x1 ;  /* 0x00000001ff0c7424 */ /* 0x000fe200078e00ff */
[----:B------:R-:W-:Y:S02]  /*2e30*/  CS2R R10, SRZ ;  /* 0x00000000000a7805 */ /* 0x000fe4000001ff00 */
[----:B------:R-:W-:Y:S01]  /*2e40*/  CS2R R8, SRZ ;  /* 0x0000000000087805 */ /* 0x000fe2000001ff00 */
[----:B-1----:R-:W-:-:S03]  /*2e50*/  ULEA UR6, UR5, UR4, 0x18 ;  /* 0x0000000405067291 */ /* 0x002fc6000f8ec0ff */
[----:B------:R-:W-:-:S09]  /*2e60*/  UMOV UR5, URZ ;  /* 0x000000ff00057c82 */ /* 0x000fd20008000000 */
.L_x_58:
[----:B------:R-:W-:Y:S02]  /*2e70*/  LEA R2, R8, UR6, 0x3 ;  /* 0x0000000608027c11 */ /* 0x000fe4000f8e18ff */
[----:B------:R-:W-:-:S03]  /*2e80*/  SHF.L.U32 R4, R9, 0x1f, RZ ;  /* 0x0000001f09047819 */ /* 0x000fc600000006ff */
[----:B------:R-:W-:Y:S01]  /*2e90*/  VIADD R5, R2, 0x150 ;  /* 0x0000015002057836 */ /* 0x000fe20000000000 */
[----:B------:R-:W1:Y:S02]  /*2ea0*/  SYNCS.PHASECHK.TRANS64.TRYWAIT P0, [R2+URZ+0x140], R4 ;  /* 0x00014004020075a7 */ /* 0x000e6400080011ff */
[----:B-1----:R-:W-:Y:S05]  /*2eb0*/  @!P0 BRA `(.L_x_55) ;  /* 0x0000005400a08947 */ /* 0x002fea0003800000 */
.L_x_158:
[----:B------:R-:W-:Y:S01]  /*2ec0*/  ULEA UR4, UR5, UR6, 0x3 ;  /* 0x0000000605047291 */ /* 0x000fe2000f8e18ff */
[----:B-1----:R-:W-:Y:S01]  /*2ed0*/  PRMT R2, RZ, 0x654, R5 ;  /* 0x00000654ff027816 */ /* 0x002fe20000000005 */
[----:B------:R-:W-:Y:S01]  /*2ee0*/  @!P2 IMAD.MOV.U32 R4, RZ, RZ, 0x10 ;  /* 0x00000010ff04a424 */ /* 0x000fe200078e00ff */
[----:B------:R-:W-:Y:S01]  /*2ef0*/  SHF.L.U32 R5, R12, 0x1f, RZ ;  /* 0x0000001f0c057819 */ /* 0x000fe200000006ff */
[----:B------:R-:W-:Y:S01]  /*2f00*/  UIADD3 UR7, UPT, UPT, UR4, 0xe0, URZ ;  /* 0x000000e004077890 */ /* 0x000fe2000fffe0ff */
[----:B------:R1:W-:Y:S05]  /*2f10*/  SYNCS.ARRIVE.TRANS64.RED.A1T0 RZ, [R2+URZ], RZ ;  /* 0x000000ff02ff79a7 */ /* 0x0003ea00081004ff */
[----:B------:R-:W-:Y:S01]  /*2f20*/  IMAD.U32 R6, RZ, RZ, UR7 ;  /* 0x00000007ff067e24 */ /* 0x000fe2000f8e00ff */
[----:B------:R-:W2:Y:S04]  /*2f30*/  SYNCS.PHASECHK.TRANS64.TRYWAIT P0, [UR4+0xf0], R5 ;  /* 0x0000f005ff0075a7 */ /* 0x000ea80008001104 */
[----:B------:R-:W-:Y:S01]  /*2f40*/  PRMT R6, R0, 0x654, R6 ;  /* 0x0000065400067816 */ /* 0x000fe20000000006 */
[----:B-12---:R-:W-:Y:S06]  /*2f50*/  @!P0 BRA `(.L_x_56) ;  /* 0x00000054008c8947 */ /* 0x006fec0003800000 */
.L_x_160:
[----:B------:R-:W-:Y:S01]  /*2f60*/  ULEA UR8, UR5, UR6, 0x4 ;  /* 0x0000000605087291 */ /* 0x000fe2000f8e20ff */
[----:B------:R-:W-:Y:S01]  /*2f70*/  SEL R3, R6, R3, !P2 ;  /* 0x0000000306037207 */ /* 0x000fe20005000000 */
[----:B------:R-:W-:Y:S01]  /*2f80*/  UIADD3 UR9, UPT, UPT, UR4, 0xe0, URZ ;  /* 0x000000e004097890 */ /* 0x000fe2000fffe0ff */
[----:B-1----:R-:W-:Y:S01]  /*2f90*/  LEA R2, R11, UR6, 0x3 ;  /* 0x000000060b027c11 */ /* 0x002fe2000f8e18ff */
[----:B------:R-:W-:Y:S01]  /*2fa0*/  UIADD3 UR8, UPT, UPT, UR8, 0x170, URZ ;  /* 0x0000017008087890 */ /* 0x000fe2000fffe0ff */
[----:B------:R1:W-:Y:S01]  /*2fb0*/  @!P2 SYNCS.ARRIVE.TRANS64.RED RZ, [R3+URZ], R4 ;  /* 0x0000000403ffa9a7 */ /* 0x0003e200080004ff */
[----:B------:R-:W-:Y:S01]  /*2fc0*/  UIADD3 UR4, UPT, UPT, UR5, 0x1, URZ ;  /* 0x0000000105047890 */ /* 0x000fe2000fffe0ff */
[----:B------:R-:W-:-:S03]  /*2fd0*/  VIADD R8, R8, 0x1 ;  /* 0x0000000108087836 */ /* 0x000fc60000000000 */
[----:B------:R-:W-:Y:S02]  /*2fe0*/  UISETP.NE.AND UP0, UPT, UR4, 0x2, UPT ;  /* 0x000000020400788c */ /* 0x000fe4000bf05270 */
[----:B------:R-:W-:Y:S01]  /*2ff0*/  ISETP.NE.AND P0, PT, R8, 0x2, PT ;  /* 0x000000020800780c */ /* 0x000fe20003f05270 */
[----:B------:R-:W-:Y:S06]  /*3000*/  UGETNEXTWORKID.BROADCAST [UR8], [UR9] ;  /* 0x00000000080073ca */ /* 0x000fec0008000100 */
[----:B------:R-:W-:Y:S02]  /*3010*/  USEL UR7, URZ, 0x1, UP0 ;  /* 0x00000001ff077887 */ /* 0x000fe40008000000 */
[----:B------:R-:W-:-:S04]  /*3020*/  USEL UR5, UR4, URZ, UP0 ;  /* 0x000000ff04057287 */ /* 0x000fc80008000000 */
[----:B------:R-:W-:Y:S02]  /*3030*/  LOP3.LUT R12, R12, UR7, RZ, 0x3c, !PT ;  /* 0x000000070c0c7c12 */ /* 0x000fe4000f8e3cff */
[----:B-1----:R-:W-:-:S04]  /*3040*/  SHF.L.U32 R4, R10, 0x1f, RZ ;  /* 0x0000001f0a047819 */ /* 0x002fc800000006ff */
[----:B------:R-:W1:Y:S02]  /*3050*/  SYNCS.PHASECHK.TRANS64.TRYWAIT P1, [R2+URZ+0xe0], R4 ;  /* 0x0000e004020075a7 */ /* 0x000e6400080211ff */
[----:B-1----:R-:W-:Y:S05]  /*3060*/  @!P1 BRA `(.L_x_57) ;  /* 0x0000005400609947 */ /* 0x002fea0003800000 */
.L_x_161:
[C---:B-1----:R-:W-:Y:S01]  /*3070*/  LEA R4, R11.reuse, UR6, 0x4 ;  /* 0x000000060b047c11 */ /* 0x042fe2000f8e20ff */
[----:B------:R-:W-:Y:S01]  /*3080*/  VIADD R2, R2, 0xf0 ;  /* 0x000000f002027836 */ /* 0x000fe20000000000 */
[----:B------:R-:W-:Y:S01]  /*3090*/  SEL R8, R8, RZ, P0 ;  /* 0x000000ff08087207 */ /* 0x000fe20000000000 */
[----:B------:R-:W-:-:S03]  /*30a0*/  VIADD R11, R11, 0x1 ;  /* 0x000000010b0b7836 */ /* 0x000fc60000000000 */
[----:B------:R-:W1:Y:S01]  /*30b0*/  LDS.128 R4, [R4+0x170] ;  /* 0x0001700004047984 */ /* 0x000e620000000c00 */
[----:B------:R-:W-:Y:S02]  /*30c0*/  PRMT R2, RZ, 0x654, R2 ;  /* 0x00000654ff027816 */ /* 0x000fe40000000002 */
[C---:B------:R-:W-:Y:S01]  /*30d0*/  ISETP.NE.AND P1, PT, R11.reuse, 0x2, PT ;  /* 0x000000020b00780c */ /* 0x040fe20003f25270 */
[----:B------:R-:W-:Y:S01]  /*30e0*/  @!PT LDS RZ, [RZ] ;  /* 0x00000000fffff984 */ /* 0x000fe20000000800 */
[----:B------:R-:W-:Y:S01]  /*30f0*/  @!PT LDS RZ, [RZ] ;  /* 0x00000000fffff984 */ /* 0x000fe20000000800 */
[----:B------:R-:W-:Y:S01]  /*3100*/  @!PT LDS RZ, [RZ] ;  /* 0x00000000fffff984 */ /* 0x000fe20000000800 */
[----:B------:R-:W-:Y:S01]  /*3110*/  @!PT LDS RZ, [RZ] ;  /* 0x00000000fffff984 */ /* 0x000fe20000000800 */
[----:B------:R2:W-:Y:S06]  /*3120*/  MEMBAR.ALL.CTA ;  /* 0x0000000000007992 */ /* 0x0005ec0000008000 */
[----:B--2---:R-:W2:Y:S01]  /*3130*/  FENCE.VIEW.ASYNC.S ;  /* 0x00000000000073c6 */ /* 0x004ea20000000000 */
[----:B------:R-:W-:Y:S01]  /*3140*/  SEL R11, R11, RZ, P1 ;  /* 0x000000ff0b0b7207 */ /* 0x000fe20000800000 */
[----:B--2---:R2:W-:Y:S01]  /*3150*/  SYNCS.ARRIVE.TRANS64.RED.A1T0 RZ, [R2+URZ], RZ ;  /* 0x000000ff02ff79a7 */ /* 0x0045e200081004ff */
[----:B-1----:R-:W-:-:S02]  /*3160*/  LOP3.LUT P3, RZ, R6, 0x1, RZ, 0xc0, !PT ;  /* 0x0000000106ff7812 */ /* 0x002fc4000786c0ff */
[----:B------:R-:W-:-:S04]  /*3170*/  SEL R4, RZ, 0x1, P1 ;  /* 0x00000001ff047807 */ /* 0x000fc80000800000 */
[----:B------:R-:W-:Y:S02]  /*3180*/  LOP3.LUT R10, R10, R4, RZ, 0x3c, !PT ;  /* 0x000000040a0a7212 */ /* 0x000fe400078e3cff */
[----:B--2---:R-:W-:-:S04]  /*3190*/  SEL R2, RZ, 0x1, P0 ;  /* 0x00000001ff027807 */ /* 0x004fc80000000000 */
[----:B------:R-:W-:Y:S01]  /*31a0*/  LOP3.LUT R9, R9, R2, RZ, 0x3c, !PT ;  /* 0x0000000209097212 */ /* 0x000fe200078e3cff */
[----:B------:R-:W-:Y:S06]  /*31b0*/  @P3 BRA `(.L_x_58) ;  /* 0xfffffffc002c3947 */ /* 0x000fec000383ffff */
[----:B------:R-:W-:Y:S01]  /*31c0*/  ULEA UR4, UR5, UR6, 0x3 ;  /* 0x0000000605047291 */ /* 0x000fe2000f8e18ff */
[----:B------:R-:W-:-:S08]  /*31d0*/  SHF.L.U32 R2, R12, 0x1f, RZ ;  /* 0x0000001f0c027819 */ /* 0x000fd000000006ff */
[----:B------:R-:W1:Y:S02]  /*31e0*/  SYNCS.PHASECHK.TRANS64 P0, [UR4+0xf0], R2 ;  /* 0x0000f002ff0075a7 */ /* 0x000e640008001004 */
[----:B-1----:R-:W-:Y:S05]  /*31f0*/  @P0 BRA `(.L_x_59) ;  /* 0x0000000000080947 */ /* 0x002fea0003800000 */
[----:B------:R-:W1:Y:S02]  /*3200*/  SYNCS.PHASECHK.TRANS64.TRYWAIT P0, [UR4+0xf0], R2 ;  /* 0x0000f002ff0075a7 */ /* 0x000e640008001104 */
[----:B-1----:R-:W-:Y:S05]  /*3210*/  @!P0 BRA `(.L_x_60) ;  /* 0x0000005400088947 */ /* 0x002fea0003800000 */
.L_x_59:
[----:B------:R-:W-:-:S04]  /*3220*/  UIADD3 UR7, UPT, UPT, UR5, 0x1, URZ ;  /* 0x0000000105077890 */ /* 0x000fc8000fffe0ff */
[----:B------:R-:W-:-:S04]  /*3230*/  UISETP.NE.AND UP0, UPT, UR7, 0x2, UPT ;  /* 0x000000020700788c */ /* 0x000fc8000bf05270 */
[----:B------:R-:W-:Y:S02]  /*3240*/  USEL UR8, URZ, 0x1, UP0 ;  /* 0x00000001ff087887 */ /* 0x000fe40008000000 */
[----:B------:R-:W-:-:S04]  /*3250*/  USEL UR7, UR7, URZ, UP0 ;  /* 0x000000ff07077287 */ /* 0x000fc80008000000 */
[----:B------:R-:W-:Y:S01]  /*3260*/  ULEA UR7, UR7, UR6, 0x3 ;  /* 0x0000000607077291 */ /* 0x000fe2000f8e18ff */
[----:B-1----:R-:W-:-:S04]  /*3270*/  LOP3.LUT R2, R12, UR8, RZ, 0x3c, !PT ;  /* 0x000000080c027c12 */ /* 0x002fc8000f8e3cff */
[----:B------:R-:W-:-:S04]  /*3280*/  SHF.L.U32 R0, R2, 0x1f, RZ ;  /* 0x0000001f02007819 */ /* 0x000fc800000006ff */
[----:B------:R-:W1:Y:S02]  /*3290*/  SYNCS.PHASECHK.TRANS64 P0, [UR7+0xf0], R0 ;  /* 0x0000f000ff0075a7 */ /* 0x000e640008001007 */
[----:B-1----:R-:W-:Y:S05]  /*32a0*/  @P0 EXIT ;  /* 0x000000000000094d */ /* 0x002fea0003800000 */
[----:B------:R-:W-:Y:S02]  /*32b0*/  SHF.L.U32 R2, R2, 0x1f, RZ ;  /* 0x0000001f02027819 */ /* 0x000fe400000006ff */
[----:B------:R-:W-:-:S07]  /*32c0*/  MOV R0, UR7 ;  /* 0x0000000700007c02 */ /* 0x000fce0008000f00 */
.L_x_61:
[----:B-1----:R1:W2:Y:S02]  /*32d0*/  SYNCS.PHASECHK.TRANS64.TRYWAIT P0, [R0+URZ+0xf0], R2 ;  /* 0x0000f002000075a7 */ /* 0x0022a400080011ff */
[----:B--2---:R-:W-:Y:S05]  /*32e0*/  @!P0 NANOSLEEP.SYNCS 0x989680 ;  /* 0x009896800000895d */ /* 0x004fea0003900000 */
[----:B------:R-:W2:Y:S02]  /*32f0*/  @!P0 SYNCS.PHASECHK.TRANS64 P0, [R0+URZ+0xf0], R2 ;  /* 0x0000f002000085a7 */ /* 0x000ea400080010ff */
[----:B--2---:R-:W-:Y:S05]  /*3300*/  @P0 EXIT ;  /* 0x000000000000094d */ /* 0x004fea0003800000 */
[----:B------:R-:W-:Y:S05]  /*3310*/  BRA `(.L_x_61) ;  /* 0xfffffffc00ec7947 */ /* 0x000fea000383ffff */
.L_x_54:
[----:B------:R-:W-:Y:S05]  /*3320*/  BRA.U UP5, `(.L_x_62) ;  /* 0x0000000d05d47547 */ /* 0x000fea000b800000 */
[----:B------:R-:W1:Y:S01]  /*3330*/  S2UR UR7, SR_CgaCtaId ;  /* 0x00000000000779c3 */ /* 0x000e620000008800 */
[----:B------:R-:W-:Y:S01]  /*3340*/  UMOV UR4, 0x40 ;  /* 0x0000004000047882 */ /* 0x000fe20000000000 */
[----:B------:R-:W-:Y:S01]  /*3350*/  NOP ;  /* 0x0000000000007918 */ /* 0x000fe20000000000 */
[----:B------:R-:W-:Y:S01]  /*3360*/  UMOV UR6, 0x400 ;  /* 0x0000040000067882 */ /* 0x000fe20000000000 */
[----:B-1----:R-:W-:Y:S02]  /*3370*/  ULEA UR5, UR7, UR4, 0x18 ;  /* 0x0000000407057291 */ /* 0x002fe4000f8ec0ff */
[----:B------:R-:W-:-:S07]  /*3380*/  ULEA UR6, UR7, UR6, 0x18 ;  /* 0x0000000607067291 */ /* 0x000fce000f8ec0ff */
[----:B------:R-:W1:Y:S02]  /*3390*/  LDS.U8 R0, [UR5+0x1c] ;  /* 0x00001c05ff007984 */ /* 0x000e640008000000 */
[----:B-1----:R-:W-:-:S13]  /*33a0*/  ISETP.NE.AND P0, PT, R0, RZ, PT ;  /* 0x000000ff0000720c */ /* 0x002fda0003f05270 */
[----:B------:R-:W-:Y:S05]  /*33b0*/  @P0 BRA `(.L_x_63) ;  /* 0x0000000000580947 */ /* 0x000fea0003800000 */
[----:B------:R-:W-:-:S13]  /*33c0*/  ELECT P0, URZ, PT ;  /* 0x0000000000ff782f */ /* 0x000fda0003800000 */
[----:B------:R-:W-:Y:S05]  /*33d0*/  @!P0 BRA `(.L_x_64) ;  /* 0x0000000000608947 */ /* 0x000fea0003800000 */
[----:B------:R-:W-:Y:S01]  /*33e0*/  UMOV UR4, 0x10 ;  /* 0x0000001000047882 */ /* 0x000fe20000000000 */
[----:B------:R-:W-:Y:S01]  /*33f0*/  HFMA2 R0, -RZ, RZ, 0, 5.9604644775390625e-08 ;  /* 0x00000001ff007431 */ /* 0x000fe200000001ff */
[----:B------:R-:W-:-:S03]  /*3400*/  MOV R3, 0xffff ;  /* 0x0000ffff00037802 */ /* 0x000fc60000000f00 */
[----:B------:R-:W-:Y:S04]  /*3410*/  DEPBAR.LE SB1, 0x36 ;  /* 0x00009d800000791a */ /* 0x000fe80000000000 */
[----:B------:R-:W1:Y:S02]  /*3420*/  UTCATOMSWS.FIND_AND_SET.ALIGN UP0, UR4, UR4 ;  /* 0x00000004000475e3 */ /* 0x000e640008000800 */
[----:B-1----:R-:W-:Y:S01]  /*3430*/  MOV R4, UR4 ;  /* 0x0000000400047c02 */ /* 0x002fe20008000f00 */
[----:B------:R-:W-:Y:S06]  /*3440*/  BRA.U UP0, `(.L_x_65) ;  /* 0x0000000100187547 */ /* 0x000fec000b800000 */
.L_x_66:
[----:B------:R-:W-:Y:S05]  /*3450*/  NANOSLEEP 0x64 ;  /* 0x000000640000795d */ /* 0x000fea0003800000 */
[----:B------:R-:W-:-:S05]  /*3460*/  UMOV UR4, 0x10 ;  /* 0x0000001000047882 */ /* 0x000fca0000000000 */
[----:B------:R-:W-:Y:S04]  /*3470*/  DEPBAR.LE SB1, 0x36 ;  /* 0x00009d800000791a */ /* 0x000fe80000000000 */
[----:B------:R-:W1:Y:S02]  /*3480*/  UTCATOMSWS.FIND_AND_SET.ALIGN UP0, UR4, UR4 ;  /* 0x00000004000475e3 */ /* 0x000e640008000800 */
[----:B-1----:R-:W-:Y:S01]  /*3490*/  MOV R4, UR4 ;  /* 0x0000000400047c02 */ /* 0x002fe20008000f00 */
[----:B------:R-:W-:Y:S05]  /*34a0*/  BRA.U !UP0, `(.L_x_66) ;  /* 0xfffffffd08e87547 */ /* 0x000fea000b83ffff */
.L_x_65:
[-C--:B------:R-:W-:Y:S02]  /*34b0*/  SHF.L.U32 R3, R3, R4.reuse, RZ ;  /* 0x0000000403037219 */ /* 0x080fe400000006ff */
[----:B------:R-:W-:Y:S01]  /*34c0*/  SHF.L.U32 R0, R0, R4, RZ ;  /* 0x0000000400007219 */ /* 0x000fe200000006ff */
[----:B------:R-:W-:Y:S02]  /*34d0*/  IMAD.SHL.U32 R4, R4, 0x20, RZ ;  /* 0x0000002004047824 */ /* 0x000fe400078e00ff */
[----:B------:R1:W-:Y:S04]  /*34e0*/  ATOMS.OR RZ, [UR5+0x14], R3 ;  /* 0x00001403ffff798c */ /* 0x0003e8000b000005 */
[----:B------:R1:W-:Y:S04]  /*34f0*/  ATOMS.OR RZ, [UR5+0x18], R0 ;  /* 0x00001800ffff798c */ /* 0x0003e8000b000005 */
[----:B------:R1:W-:Y:S01]  /*3500*/  STS [UR6+0x190], R4 ;  /* 0x00019004ff007988 */ /* 0x0003e20008000806 */
[----:B------:R-:W-:Y:S05]  /*3510*/  BRA `(.L_x_64) ;  /* 0x0000000000107947 */ /* 0x000fea0003800000 */
.L_x_63:
[----:B------:R-:W-:Y:S02]  /*3520*/  MOV R0, 0xffffffff ;  /* 0xffffffff00007802 */ /* 0x000fe40000000f00 */
[----:B------:R-:W-:-:S03]  /*3530*/  MOV R4, 0x3560 ;  /* 0x0000356000047802 */ /* 0x000fc60000000f00 */
[----:B------:R1:W-:Y:S04]  /*3540*/  STS [UR6+0x190], R0 ;  /* 0x00019000ff007988 */ /* 0x0003e80008000806 */
[----:B-1---5:R-:W-:Y:S05]  /*3550*/  CALL.REL.NOINC `($__internal_1_$__cuda_sm10x_tcgen05_guardrail_trap_phase_invalid_during_alloc) ;  /* 0x00000058000c7944 */ /* 0x022fea0003c00000 */
.L_x_64:
[----:B------:R-:W-:Y:S05]  /*3560*/  WARPSYNC.ALL ;  /* 0x0000000000007948 */ /* 0x000fea0003800000 */
[----:B------:R-:W2:Y:S01]  /*3570*/  S2UR UR4, SR_CgaCtaId ;  /* 0x00000000000479c3 */ /* 0x000ea20000008800 */
[----:B------:R-:W-:Y:S01]  /*3580*/  UMOV UR27, 0x400 ;  /* 0x00000400001b7882 */ /* 0x000fe20000000000 */
[----:B------:R-:W-:-:S06]  /*3590*/  NOP ;  /* 0x0000000000007918 */ /* 0x000fcc0000000000 */
[----:B------:R-:W-:Y:S06]  /*35a0*/  BAR.ARV 0x6, 0xa0 ;  /* 0x0182800000007b1d */ /* 0x000fec0000002000 */
[----:B------:R-:W3:Y:S01]  /*35b0*/  LDCU UR5, c[0x0][0x38c] ;  /* 0x00007180ff0577ac */ /* 0x000ee20008000800 */
[----:B------:R-:W-:Y:S01]  /*35c0*/  LOP3.LUT R2, R2, 0xffff, RZ, 0xc0, !PT ;  /* 0x0000ffff02027812 */ /* 0x000fe200078ec0ff */
[----:B------:R-:W-:Y:S01]  /*35d0*/  IMAD.MOV.U32 R11, RZ, RZ, 0x1 ;  /* 0x00000001ff0b7424 */ /* 0x000fe200078e00ff */
[----:B------:R-:W-:Y:S01]  /*35e0*/  CS2R R8, SRZ ;  /* 0x0000000000087805 */ /* 0x000fe2000001ff00 */
[----:B------:R-:W4:Y:S01]  /*35f0*/  LDCU UR7, c[0x0][0x38c] ;  /* 0x00007180ff0777ac */ /* 0x000f220008000800 */
[----:B------:R-:W-:Y:S01]  /*3600*/  R2UR UR28, R2 ;  /* 0x00000000021c72ca */ /* 0x000fe200000e0000 */
[----:B------:R-:W-:Y:S01]  /*3610*/  IMAD.MOV.U32 R10, RZ, RZ, RZ ;  /* 0x000000ffff0a7224 */ /* 0x000fe200078e00ff */
[----:B------:R-:W-:Y:S01]  /*3620*/  UMOV UR30, URZ ;  /* 0x000000ff001e7c82 */ /* 0x000fe20008000000 */
[----:B------:R-:W-:Y:S01]  /*3630*/  UMOV UR23, URZ ;  /* 0x000000ff00177c82 */ /* 0x000fe20008000000 */
[----:B--2---:R-:W-:Y:S01]  /*3640*/  ULEA UR27, UR4, UR27, 0x18 ;  /* 0x0000001b041b7291 */ /* 0x004fe2000f8ec0ff */
[----:B------:R-:W-:Y:S01]  /*3650*/  UMOV UR38, 0x0 ;  /* 0x0000000000267882 */ /* 0x000fe20000000000 */
[----:B------:R-:W-:-:S02]  /*3660*/  UMOV UR39, 0x4180490 ;  /* 0x0418049000277882 */ /* 0x000fc40000000000 */
[----:B------:R-:W-:Y:S02]  /*3670*/  UIADD3 UR4, UPT, UPT, UR27, 0x3400, URZ ;  /* 0x000034001b047890 */ /* 0x000fe4000fffe0ff */
[----:B------:R-:W-:Y:S02]  /*3680*/  UIADD3 UR6, UPT, UPT, UR27, 0x17400, URZ ;  /* 0x000174001b067890 */ /* 0x000fe4000fffe0ff */
[----:B---3--:R-:W-:Y:S01]  /*3690*/  UIADD3 UR5, UPT, UPT, UR5, 0x3f, URZ ;  /* 0x0000003f05057890 */ /* 0x008fe2000fffe0ff */
[----:B-1----:R-:W1:Y:S01]  /*36a0*/  LDS R0, [UR27+0x190] ;  /* 0x0001901bff007984 */ /* 0x002e620008000800 */
[----:B------:R-:W-:Y:S01]  /*36b0*/  UMOV UR36, 0x0 ;  /* 0x0000000000247882 */ /* 0x000fe20000000000 */
[----:B------:R-:W-:Y:S01]  /*36c0*/  UMOV UR37, 0x4180490 ;  /* 0x0418049000257882 */ /* 0x000fe20000000000 */
[----:B------:R-:W-:Y:S02]  /*36d0*/  USHF.R.S32.HI UR40, URZ, 0x1f, UR5 ;  /* 0x0000001fff287899 */ /* 0x000fe40008011405 */
[----:B----4-:R-:W-:-:S02]  /*36e0*/  UISETP.GE.AND UP4, UPT, UR7, 0x1, UPT ;  /* 0x000000010700788c */ /* 0x010fc4000bf86270 */
[----:B------:R-:W-:Y:S02]  /*36f0*/  ULEA.HI UR40, UR40, UR5, URZ, 0x6 ;  /* 0x0000000528287291 */ /* 0x000fe4000f8f30ff */
[----:B------:R-:W-:Y:S02]  /*3700*/  USHF.R.U32.HI UR5, URZ, 0x4, UR4 ;  /* 0x00000004ff057899 */ /* 0x000fe40008011604 */
[----:B------:R-:W-:Y:S02]  /*3710*/  USHF.R.S32.HI UR40, URZ, 0x6, UR40 ;  /* 0x00000006ff287899 */ /* 0x000fe40008011428 */
[----:B------:R-:W-:Y:S02]  /*3720*/  USHF.R.U32.HI UR4, URZ, 0x4, UR6 ;  /* 0x00000004ff047899 */ /* 0x000fe40008011606 */
[----:B------:R-:W-:Y:S02]  /*3730*/  UISETP.LT.AND UP0, UPT, UR40, 0x1, UPT ;  /* 0x000000012800788c */ /* 0x000fe4000bf01270 */
[----:B------:R-:W-:-:S02]  /*3740*/  ULOP3.LUT UR5, UR5, 0x3fff, URZ, 0xc0, !UPT ;  /* 0x00003fff05057892 */ /* 0x000fc4000f8ec0ff */
[----:B------:R-:W-:Y:S02]  /*3750*/  ULOP3.LUT UR4, UR4, 0x3fff, URZ, 0xc0, !UPT ;  /* 0x00003fff04047892 */ /* 0x000fe4000f8ec0ff */
[----:B------:R-:W-:Y:S02]  /*3760*/  USEL UR41, UR40, 0x1, !UP0 ;  /* 0x0000000128297887 */ /* 0x000fe4000c000000 */
[----:B------:R-:W-:Y:S02]  /*3770*/  ULOP3.LUT UR29, UR5, 0x10000, URZ, 0xfc, !UPT ;  /* 0x00010000051d7892 */ /* 0x000fe4000f8efcff */
[----:B------:R-:W-:Y:S02]  /*3780*/  ULOP3.LUT UR4, UR4, 0x10000, URZ, 0xfc, !UPT ;  /* 0x0001000004047892 */ /* 0x000fe4000f8efcff */
[----:B------:R-:W-:Y:S01]  /*3790*/  UIADD3 UR41, UPT, UPT, -UR41, URZ, URZ ;  /* 0x000000ff29297290 */ /* 0x000fe2000fffe1ff */
[----:B------:R-:W-:Y:S01]  /*37a0*/  UMOV UR34, 0x0 ;  /* 0x0000000000227882 */ /* 0x000fe20000000000 */
[----:B------:R-:W-:Y:S01]  /*37b0*/  UMOV UR35, 0x4180490 ;  /* 0x0418049000237882 */ /* 0x000fe20000000000 */
[----:B------:R-:W-:Y:S01]  /*37c0*/  UMOV UR32, 0x0 ;  /* 0x0000000000207882 */ /* 0x000fe20000000000 */
[----:B------:R-:W-:Y:S01]  /*37d0*/  UMOV UR33, 0x4180490 ;  /* 0x0418049000217882 */ /* 0x000fe20000000000 */
[----:B-1----:R-:W-:-:S15]  /*37e0*/  R2UR UR42, R0 ;  /* 0x00000000002a72ca */ /* 0x002fde00000e0000 */
.L_x_73:
[----:B------:R-:W-:Y:S02]  /*37f0*/  LEA R0, R10, UR27, 0x3 ;  /* 0x0000001b0a007c11 */ /* 0x000fe4000f8e18ff */
[----:B------:R-:W-:Y:S02]  /*3800*/  SHF.L.U32 R2, R9, 0x1f, RZ ;  /* 0x0000001f09027819 */ /* 0x000fe400000006ff */
[----:B------:R-:W-:Y:S01]  /*3810*/  PLOP3.LUT P0, PT, PT, PT, UP4, 0x80, 0x8 ;  /* 0x000000000008781c */ /* 0x000fe20003f0f048 */
[----:B------:R-:W-:Y:S01]  /*3820*/  VIADD R3, R0, 0xf0 ;  /* 0x000000f000037836 */ /* 0x000fe20000000000 */
[----:B-1----:R-:W1:Y:S02]  /*3830*/  SYNCS.PHASECHK.TRANS64.TRYWAIT P1, [R0+URZ+0xe0], R2 ;  /* 0x0000e002000075a7 */ /* 0x002e6400080211ff */
[----:B-1-3--:R-:W-:Y:S09]  /*3840*/  @!P1 BRA `(.L_x_67) ;  /* 0x0000004c00949947 */ /* 0x00aff20003800000 */
.L_x_163:
[----:B------:R-:W-:Y:S01]  /*3850*/  LEA R4, R10, UR27, 0x4 ;  /* 0x0000001b0a047c11 */ /* 0x000fe2000f8e20ff */
[----:B------:R-:W-:Y:S01]  /*3860*/  @UP4 ULEA UR5, UR23, UR27, 0x3 ;  /* 0x0000001b17054291 */ /* 0x000fe2000f8e18ff */
[----:B------:R-:W-:Y:S01]  /*3870*/  PLOP3.LUT P2, PT, PT, PT, PT, 0x80, 0x8 ;  /* 0x000000000008781c */ /* 0x000fe20003f4f070 */
[----:B------:R-:W-:Y:S01]  /*3880*/  ULEA UR31, UR30, UR27, 0x3 ;  /* 0x0000001b1e1f7291 */ /* 0x000fe2000f8e18ff */
[----:B------:R-:W-:Y:S02]  /*3890*/  PRMT R3, RZ, 0x654, R3 ;  /* 0x00000654ff037816 */ /* 0x000fe40000000003 */
[----:B------:R-:W2:Y:S01]  /*38a0*/  LDS.128 R4, [R4+0x170] ;  /* 0x0001700004047984 */ /* 0x000ea20000000c00 */
[----:B-1----:R-:W-:Y:S02]  /*38b0*/  @P0 SHF.L.U32 R2, R8, 0x1f, RZ ;  /* 0x0000001f08020819 */ /* 0x002fe400000006ff */
[----:B------:R-:W-:Y:S01]  /*38c0*/  SHF.L.U32 R0, R11, 0x1f, RZ ;  /* 0x0000001f0b007819 */ /* 0x000fe200000006ff */
[----:B------:R-:W-:Y:S01]  /*38d0*/  @!PT LDS RZ, [RZ] ;  /* 0x00000000fffff984 */ /* 0x000fe20000000800 */
[----:B------:R-:W-:Y:S01]  /*38e0*/  @!PT LDS RZ, [RZ] ;  /* 0x00000000fffff984 */ /* 0x000fe20000000800 */
[----:B------:R-:W-:Y:S01]  /*38f0*/  @!PT LDS RZ, [RZ] ;  /* 0x00000000fffff984 */ /* 0x000fe20000000800 */
[----:B------:R-:W-:Y:S01]  /*3900*/  @!PT LDS RZ, [RZ] ;  /* 0x00000000fffff984 */ /* 0x000fe20000000800 */
[----:B------:R1:W-:Y:S06]  /*3910*/  MEMBAR.ALL.CTA ;  /* 0x0000000000007992 */ /* 0x0003ec0000008000 */
[----:B-1----:R-:W1:Y:S02]  /*3920*/  FENCE.VIEW.ASYNC.S ;  /* 0x00000000000073c6 */ /* 0x002e640000000000 */
[----:B-1----:R1:W-:Y:S01]  /*3930*/  SYNCS.ARRIVE.TRANS64.RED.A1T0 RZ, [R3+URZ], RZ ;  /* 0x000000ff03ff79a7 */ /* 0x0023e200081004ff */
[----:B------:R1:W3:Y:S01]  /*3940*/  @P0 SYNCS.PHASECHK.TRANS64.TRYWAIT P2, [UR5], R2 ;  /* 0x00000002ff0005a7 */ /* 0x0002e20008041105 */
[----:B------:R-:W-:Y:S01]  /*3950*/  ULEA.HI UR5, UR30, UR30, URZ, 0x1 ;  /* 0x0000001e1e057291 */ /* 0x000fe2000f8f08ff */
[----:B--2---:R-:W-:-:S03]  /*3960*/  LOP3.LUT P1, RZ, R6, 0x1, RZ, 0xc0, !PT ;  /* 0x0000000106ff7812 */ /* 0x004fc6000782c0ff */
[----:B------:R-:W-:Y:S02]  /*3970*/  ULOP3.LUT UR6, UR5, 0xffe, URZ, 0xc0, !UPT ;  /* 0x00000ffe05067892 */ /* 0x000fe4000f8ec0ff */
[----:B------:R-:W-:Y:S02]  /*3980*/  USHF.R.U32.HI UR22, URZ, 0x1, UR5 ;  /* 0x00000001ff167899 */ /* 0x000fe40008011605 */
[----:B------:R-:W-:Y:S02]  /*3990*/  UIADD3 UR5, UPT, UPT, -UR6, UR30, URZ ;  /* 0x0000001e06057290 */ /* 0x000fe4000fffe1ff */
[----:B------:R-:W-:-:S04]  /*39a0*/  UIMAD UR22, UR22, 0x60, UR42 ;  /* 0x00000060161678a4 */ /* 0x000fc8000f8e022a */
[----:B------:R-:W-:Y:S01]  /*39b0*/  ULEA UR22, UR5, UR22, 0x14 ;  /* 0x0000001605167291 */ /* 0x000fe2000f8ea0ff */
[----:B------:R-:W2:Y:S02]  /*39c0*/  SYNCS.PHASECHK.TRANS64.TRYWAIT P0, [UR31+0x120], R0 ;  /* 0x00012000ff0075a7 */ /* 0x000ea4000800111f */
[----:B-123--:R-:W-:Y:S09]  /*39d0*/  @!P0 BRA `(.L_x_68) ;  /* 0x0000004c00448947 */ /* 0x00eff20003800000 */
.L_x_165:
[----:B------:R-:W-:Y:S01]  /*39e0*/  IADD3 R10, PT, PT, R10, 0x1, RZ ;  /* 0x000000010a0a7810 */ /* 0x000fe20007ffe0ff */
[----:B------:R-:W-:Y:S06]  /*39f0*/  BRA.U !UP4, `(.L_x_69) ;  /* 0x000000010cc07547 */ /* 0x000fec000b800000 */
[----:B------:R-:W-:Y:S01]  /*3a00*/  UPLOP3.LUT UP2, UPT, UPT, UPT, UPT, 0x40, 0x4 ;  /* 0x000000000004789c */ /* 0x000fe20003f4e870 */
[----:B------:R-:W-:Y:S01]  /*3a10*/  UMOV UR25, UR41 ;  /* 0x0000002900197c82 */ /* 0x000fe20008000000 */
[----:B------:R-:W-:Y:S01]  /*3a20*/  UMOV UR24, UR40 ;  /* 0x0000002800187c82 */ /* 0x000fe20008000000 */
[----:B------:R-:W-:-:S08]  /*3a30*/  UMOV UR5, UR23 ;  /* 0x0000001700057c82 */ /* 0x000fd00008000000 */
.L_x_72:
[----:B------:R-:W-:Y:S02]  /*3a40*/  UIADD3 UR25, UPT, UPT, UR25, 0x1, URZ ;  /* 0x0000000119197890 */ /* 0x000fe4000fffe0ff */
[----:B--2---:R-:W-:Y:S02]  /*3a50*/  ULEA UR7, UR5, UR27, 0x3 ;  /* 0x0000001b05077291 */ /* 0x004fe4000f8e18ff */
[----:B------:R-:W-:Y:S01]  /*3a60*/  UISETP.NE.AND UP3, UPT, UR25, URZ, UPT ;  /* 0x000000ff1900728c */ /* 0x000fe2000bf65270 */
[----:B---3--:R-:W-:Y:S10]  /*3a70*/  @P2 BRA `(.L_x_70) ;  /* 0x00000000000c2947 */ /* 0x008ff40003800000 */
[----:B-1----:R-:W-:Y:S04]  /*3a80*/  SHF.L.U32 R2, R8, 0x1f, RZ ;  /* 0x0000001f08027819 */ /* 0x002fe800000006ff */
[----:B------:R-:W1:Y:S02]  /*3a90*/  SYNCS.PHASECHK.TRANS64.TRYWAIT P0, [UR7], R2 ;  /* 0x00000002ff0075a7 */ /* 0x000e640008001107 */
[----:B-1----:R-:W-:Y:S05]  /*3aa0*/  @!P0 BRA `(.L_x_71) ;  /* 0x0000004c00288947 */ /* 0x002fea0003800000 */
.L_x_70:
[----:B------:R-:W-:Y:S01]  /*3ab0*/  UISETP.NE.AND UP0, UPT, UR24, 0x1, UPT ;  /* 0x000000011800788c */ /* 0x000fe2000bf05270 */
[----:B------:R-:W-:Y:S01]  /*3ac0*/  PLOP3.LUT P2, PT, PT, PT, PT, 0x80, 0x8 ;  /* 0x000000000008781c */ /* 0x000fe20003f4f070 */
[----:B------:R-:W-:Y:S02]  /*3ad0*/  UIADD3 UR6, UPT, UPT, UR5, 0x1, URZ ;  /* 0x0000000105067890 */ /* 0x000fe4000fffe0ff */
[----:B------:R-:W-:Y:S02]  /*3ae0*/  UIADD3 UR26, UPT, UPT, UR7, 0x50, URZ ;  /* 0x00000050071a7890 */ /* 0x000fe4000fffe0ff */
[----:B------:R-:W-:Y:S01]  /*3af0*/  UISETP.NE.AND UP1, UPT, UR6, 0xa, UPT ;  /* 0x0000000a0600788c */ /* 0x000fe2000bf25270 */
[----:B------:R-:W-:Y:S01]  /*3b00*/  PLOP3.LUT P0, PT, PT, PT, UP0, 0x80, 0x8 ;  /* 0x000000000008781c */ /* 0x000fe20003f0f008 */
[----:B------:R-:W-:Y:S02]  /*3b10*/  UIADD3 UR24, UPT, UPT, UR24, -0x1, URZ ;  /* 0xffffffff18187890 */ /* 0x000fe4000fffe0ff */
[----:B------:R-:W-:Y:S02]  /*3b20*/  USEL UR8, URZ, 0x1, UP1 ;  /* 0x00000001ff087887 */ /* 0x000fe40008800000 */
[----:B------:R-:W-:Y:S01]  /*3b30*/  USEL UR23, UR6, URZ, UP1 ;  /* 0x000000ff06177287 */ /* 0x000fe20008800000 */
[----:B------:R-:W-:Y:S01]  /*3b40*/  UMOV UR7, 0x40004040 ;  /* 0x4000404000077882 */ /* 0x000fe20000000000 */
[----:B------:R-:W-:Y:S02]  /*3b50*/  UMOV UR9, 0x40004040 ;  /* 0x4000404000097882 */ /* 0x000fe40000000000 */
[----:B------:R-:W-:Y:S01]  /*3b60*/  @UP0 ULEA UR6, UR23, UR27, 0x3 ;  /* 0x0000001b17060291 */ /* 0x000fe2000f8e18ff */
[----:B------:R-:W-:Y:S01]  /*3b70*/  LOP3.LUT R8, R8, UR8, RZ, 0x3c, !PT ;  /* 0x0000000808087c12 */ /* 0x000fe2000f8e3cff */
[----:B------:R-:W-:Y:S01]  /*3b80*/  ULEA UR8, UR5, UR29, 0x9 ;  /* 0x0000001d05087291 */ /* 0x000fe2000f8e48ff */
[----:B------:R-:W-:Y:S02]  /*3b90*/  UMOV UR21, 0x40004040 ;  /* 0x4000404000157882 */ /* 0x000fe40000000000 */
[----:B-1----:R-:W-:Y:S01]  /*3ba0*/  @P0 SHF.L.U32 R0, R8, 0x1f, RZ ;  /* 0x0000001f08000819 */ /* 0x002fe200000006ff */
[----:B------:R-:W-:Y:S02]  /*3bb0*/  UIADD3 UR18, UPT, UPT, UR8, 0x2, URZ ;  /* 0x0000000208127890 */ /* 0x000fe4000fffe0ff */
[----:B------:R-:W-:Y:S01]  /*3bc0*/  UIADD3 UR14, UPT, UPT, UR8, 0x4, URZ ;  /* 0x00000004080e7890 */ /* 0x000fe2000fffe0ff */
[----:B------:R2:W3:Y:S01]  /*3bd0*/  @P0 SYNCS.PHASECHK.TRANS64.TRYWAIT P2, [UR6], R0 ;  /* 0x00000000ff0005a7 */ /* 0x0004e20008041106 */
[----:B------:R-:W-:Y:S02]  /*3be0*/  UIMAD UR6, UR5, 0x300, UR4 ;  /* 0x00000300050678a4 */ /* 0x000fe4000f8e0204 */
[----:B------:R-:W-:Y:S02]  /*3bf0*/  UIADD3 UR10, UPT, UPT, UR8, 0x6, URZ ;  /* 0x00000006080a7890 */ /* 0x000fe4000fffe0ff */
[----:B------:R-:W-:Y:S02]  /*3c00*/  UIADD3 UR20, UPT, UPT, UR6, 0x2, URZ ;  /* 0x0000000206147890 */ /* 0x000fe4000fffe0ff */
[----:B------:R-:W-:Y:S02]  /*3c10*/  UIADD3 UR16, UPT, UPT, UR6, 0x4, URZ ;  /* 0x0000000406107890 */ /* 0x000fe4000fffe0ff */
[----:B------:R-:W-:Y:S01]  /*3c20*/  UIADD3 UR12, UPT, UPT, UR6, 0x6, URZ ;  /* 0x00000006060c7890 */ /* 0x000fe2000fffe0ff */
[----:B------:R2:W-:Y:S01]  /*3c30*/  UTCHMMA gdesc[UR8], gdesc[UR6], tmem[UR22], tmem[UR38], idesc[UR39], UP2 ;  /* 0x00ff2606080075ea */ /* 0x0005e20009000016 */
[----:B------:R-:W-:Y:S01]  /*3c40*/  UPLOP3.LUT UP2, UPT, UPT, UPT, UPT, 0x80, 0x8 ;  /* 0x000000000008789c */ /* 0x000fe20003f4f070 */
[----:B------:R-:W-:Y:S01]  /*3c50*/  UMOV UR19, 0x40004040 ;  /* 0x4000404000137882 */ /* 0x000fe20000000000 */
[----:B------:R-:W-:Y:S01]  /*3c60*/  UMOV UR17, 0x40004040 ;  /* 0x4000404000117882 */ /* 0x000fe20000000000 */
[----:B------:R2:W-:Y:S01]  /*3c70*/  UTCHMMA gdesc[UR18], gdesc[UR20], tmem[UR22], tmem[UR36], idesc[UR37], UPT ;  /* 0x00ff2414120075ea */ /* 0x0005e2000b800016 */
[----:B------:R-:W-:Y:S01]  /*3c80*/  UMOV UR15, 0x40004040 ;  /* 0x40004040000f7882 */ /* 0x000fe20000000000 */
[----:B------:R-:W-:Y:S01]  /*3c90*/  UMOV UR13, 0x40004040 ;  /* 0x40004040000d7882 */ /* 0x000fe20000000000 */
[----:B------:R-:W-:Y:S01]  /*3ca0*/  UMOV UR11, 0x40004040 ;  /* 0x40004040000b7882 */ /* 0x000fe20000000000 */
[----:B------:R2:W-:Y:S01]  /*3cb0*/  UTCHMMA gdesc[UR14], gdesc[UR16], tmem[UR22], tmem[UR34], idesc[UR35], UPT ;  /* 0x00ff22100e0075ea */ /* 0x0005e2000b800016 */
[----:B------:R2:W-:Y:S01]  /*3cc0*/  UTCHMMA gdesc[UR10], gdesc[UR12], tmem[UR22], tmem[UR32], idesc[UR33], UPT ;  /* 0x00ff200c0a0075ea */ /* 0x0005e2000b800016 */
[----:B------:R2:W-:Y:S01]  /*3cd0*/  UTCBAR.MULTICAST [UR26], URZ, UR28 ;  /* 0x000000ff1a0073e9 */ /* 0x0005e2000800081c */
[----:B------:R-:W-:Y:S01]  /*3ce0*/  UMOV UR5, UR23 ;  /* 0x0000001700057c82 */ /* 0x000fe20008000000 */
[----:B------:R-:W-:Y:S05]  /*3cf0*/  BRA.U UP3, `(.L_x_72) ;  /* 0xfffffffd03507547 */ /* 0x000fea000b83ffff */
.L_x_69:
[----:B------:R-:W-:Y:S01]  /*3d00*/  UIADD3 UR5, UPT, UPT, UR30, 0x1, URZ ;  /* 0x000000011e057890 */ /* 0x000fe2000fffe0ff */
[C---:B------:R-:W-:Y:S01]  /*3d10*/  ISETP.NE.AND P0, PT, R10.reuse, 0x2, PT ;  /* 0x000000020a00780c */ /* 0x040fe20003f05270 */
[----:B--2---:R-:W-:Y:S02]  /*3d20*/  UIADD3 UR6, UPT, UPT, UR31, 0x100, URZ ;  /* 0x000001001f067890 */ /* 0x004fe4000fffe0ff */
[----:B------:R-:W-:Y:S01]  /*3d30*/  UISETP.NE.AND UP0, UPT, UR5, 0x4, UPT ;  /* 0x000000040500788c */ /* 0x000fe2000bf05270 */
[----:B-1----:R-:W-:Y:S02]  /*3d40*/  SEL R0, RZ, 0x1, P0 ;  /* 0x00000001ff007807 */ /* 0x002fe40000000000 */
[----:B------:R-:W-:Y:S01]  /*3d50*/  SEL R10, R10, RZ, P0 ;  /* 0x000000ff0a0a7207 */ /* 0x000fe20000000000 */
[----:B------:R-:W-:Y:S01]  /*3d60*/  USEL UR7, URZ, 0x1, UP0 ;  /* 0x00000001ff077887 */ /* 0x000fe20008000000 */
[----:B------:R-:W-:Y:S01]  /*3d70*/  LOP3.LUT R9, R9, R0, RZ, 0x3c, !PT ;  /* 0x0000000009097212 */ /* 0x000fe200078e3cff */
[----:B------:R-:W-:Y:S01]  /*3d80*/  USEL UR30, UR5, URZ, UP0 ;  /* 0x000000ff051e7287 */ /* 0x000fe20008000000 */
[----:B------:R1:W-:Y:S03]  /*3d90*/  UTCBAR [UR6], URZ ;  /* 0x000000ff060073e9 */ /* 0x0003e600080000ff */
[----:B------:R-:W-:Y:S01]  /*3da0*/  LOP3.LUT R11, R11, UR7, RZ, 0x3c, !PT ;  /* 0x000000070b0b7c12 */ /* 0x000fe2000f8e3cff */
[----:B------:R-:W-:Y:S07]  /*3db0*/  @P1 BRA `(.L_x_73) ;  /* 0xfffffff8008c1947 */ /* 0x000fee000383ffff */
[----:B------:R-:W2:Y:S01]  /*3dc0*/  S2UR UR8, SR_CgaCtaId ;  /* 0x00000000000879c3 */ /* 0x000ea20000008800 */
[----:B------:R-:W-:Y:S01]  /*3dd0*/  ELECT P0, URZ, PT ;  /* 0x0000000000ff782f */ /* 0x000fe20003800000 */
[----:B------:R-:W-:Y:S01]  /*3de0*/  IMAD.MOV.U32 R0, RZ, RZ, 0x1 ;  /* 0x00000001ff007424 */ /* 0x000fe200078e00ff */
[----:B------:R-:W-:Y:S01]  /*3df0*/  UIADD3 UR27, UPT, UPT, UR27, 0x120, URZ ;  /* 0x000001201b1b7890 */ /* 0x000fe2000fffe0ff */
[----:B------:R-:W-:Y:S01]  /*3e00*/  SHF.L.U32 R2, R11, 0x1f, RZ ;  /* 0x0000001f0b027819 */ /* 0x000fe200000006ff */
[----:B------:R-:W-:-:S03]  /*3e10*/  UMOV UR4, 0x40 ;  /* 0x0000004000047882 */ /* 0x000fc60000000000 */
[----:B------:R-:W-:Y:S01]  /*3e20*/  UVIRTCOUNT.DEALLOC.SMPOOL 0x80 ;  /* 0x000000800000784c */ /* 0x000fe20000000000 */
[----:B--2---:R-:W-:Y:S02]  /*3e30*/  ULEA UR8, UR8, UR4, 0x18 ;  /* 0x0000000408087291 */ /* 0x004fe4000f8ec0ff */
[----:B------:R-:W-:-:S07]  /*3e40*/  ULEA UR4, UR30, UR27, 0x3 ;  /* 0x0000001b1e047291 */ /* 0x000fce000f8e18ff */
[----:B------:R2:W-:Y:S02]  /*3e50*/  @P0 STS.U8 [UR8+0x1c], R0 ;  /* 0x00001c00ff000988 */ /* 0x0005e40008000008 */
[----:B------:R-:W4:Y:S02]  /*3e60*/  SYNCS.PHASECHK.TRANS64.TRYWAIT P0, [UR4], R2 ;  /* 0x00000002ff0075a7 */ /* 0x000f240008001104 */
[----:B--2-4-:R-:W-:Y:S05]  /*3e70*/  @!P0 BRA `(.L_x_74) ;  /* 0x00000048004c8947 */ /* 0x014fea0003800000 */
.L_x_168:
[----:B------:R-:W-:-:S04]  /*3e80*/  UIADD3 UR4, UPT, UPT, UR30, 0x1, URZ ;  /* 0x000000011e047890 */ /* 0x000fc8000fffe0ff */
[----:B------:R-:W-:-:S04]  /*3e90*/  UISETP.NE.AND UP0, UPT, UR4, 0x4, UPT ;  /* 0x000000040400788c */ /* 0x000fc8000bf05270 */
[----:B-1----:R-:W-:Y:S02]  /*3ea0*/  USEL UR6, URZ, 0x1, UP0 ;  /* 0x00000001ff067887 */ /* 0x002fe40008000000 */
[----:B------:R-:W-:-:S04]  /*3eb0*/  USEL UR4, UR4, URZ, UP0 ;  /* 0x000000ff04047287 */ /* 0x000fc80008000000 */
[----:B------:R-:W-:Y:S01]  /*3ec0*/  ULEA UR5, UR4, UR27, 0x3 ;  /* 0x0000001b04057291 */ /* 0x000fe2000f8e18ff */
[----:B--2---:R-:W-:-:S04]  /*3ed0*/  LOP3.LUT R2, R11, UR6, RZ, 0x3c, !PT ;  /* 0x000000060b027c12 */ /* 0x004fc8000f8e3cff */
[----:B------:R-:W-:-:S04]  /*3ee0*/  SHF.L.U32 R3, R2, 0x1f, RZ ;  /* 0x0000001f02037819 */ /* 0x000fc800000006ff */
[----:B------:R-:W1:Y:S02]  /*3ef0*/  SYNCS.PHASECHK.TRANS64.TRYWAIT P0, [UR5], R3 ;  /* 0x00000003ff0075a7 */ /* 0x000e640008001105 */
[----:B-1----:R-:W-:Y:S05]  /*3f00*/  @!P0 BRA `(.L_x_75) ;  /* 0x0000004800408947 */ /* 0x002fea0003800000 */
.L_x_170:
        /* <DEDUP_REMOVED lines=9> */
.L_x_172:
[----:B------:R-:W-:-:S04]  /*3fa0*/  UIADD3 UR4, UPT, UPT, UR4, 0x1, URZ ;  /* 0x0000000104047890 */ /* 0x000fc8000fffe0ff */
[----:B------:R-:W-:-:S04]  /*3fb0*/  UISETP.NE.AND UP0, UPT, UR4, 0x4, UPT ;  /* 0x000000040400788c */ /* 0x000fc8000bf05270 */
[----:B------:R-:W-:Y:S02]  /*3fc0*/  USEL UR5, URZ, 0x1, UP0 ;  /* 0x00000001ff057887 */ /* 0x000fe40008000000 */
[----:B------:R-:W-:-:S04]  /*3fd0*/  USEL UR4, UR4, URZ, UP0 ;  /* 0x000000ff04047287 */ /* 0x000fc80008000000 */
[----:B------:R-:W-:Y:S01]  /*3fe0*/  ULEA UR4, UR4, UR27, 0x3 ;  /* 0x0000001b04047291 */ /* 0x000fe2000f8e18ff */
[----:B------:R-:W-:-:S04]  /*3ff0*/  LOP3.LUT R2, R2, UR5, RZ, 0x3c, !PT ;  /* 0x0000000502027c12 */ /* 0x000fc8000f8e3cff */
[----:B------:R-:W-:-:S04]  /*4000*/  SHF.L.U32 R2, R2, 0x1f, RZ ;  /* 0x0000001f02027819 */ /* 0x000fc800000006ff */
[----:B------:R-:W2:Y:S02]  /*4010*/  SYNCS.PHASECHK.TRANS64.TRYWAIT P0, [UR4], R2 ;  /* 0x00000002ff0075a7 */ /* 0x000ea40008001104 */
[----:B--2---:R-:W-:Y:S05]  /*4020*/  @!P0 BRA `(.L_x_77) ;  /* 0x0000004800288947 */ /* 0x004fea0003800000 */
.L_x_174:
[----:B------:R-:W-:Y:S01]  /*4030*/  NOP ;  /* 0x0000000000007918 */ /* 0x000fe20000000000 */
[----:B-1----:R-:W1:Y:S01]  /*4040*/  LDS R0, [UR8+0x14] ;  /* 0x00001408ff007984 */ /* 0x002e620008000800 */
[----:B------:R-:W-:Y:S01]  /*4050*/  ULOP3.LUT UR4, UR42, 0xffff, URZ, 0xc0, !UPT ;  /* 0x0000ffff2a047892 */ /* 0x000fe2000f8ec0ff */
[----:B------:R-:W-:Y:S01]  /*4060*/  UMOV UR5, 0xffff ;  /* 0x0000ffff00057882 */ /* 0x000fe20000000000 */
[----:B------:R-:W-:Y:S02]  /*4070*/  UMOV UR6, 0x1 ;  /* 0x0000000100067882 */ /* 0x000fe40000000000 */
[----:B------:R-:W-:-:S04]  /*4080*/  USHF.R.U32.HI UR4, URZ, 0x5, UR4 ;  /* 0x00000005ff047899 */ /* 0x000fc80008011604 */
[----:B------:R-:W-:Y:S02]  /*4090*/  USHF.L.U32 UR5, UR5, UR4, URZ ;  /* 0x0000000405057299 */ /* 0x000fe400080006ff */
[----:B------:R-:W-:-:S04]  /*40a0*/  USHF.L.U32 UR4, UR6, UR4, URZ ;  /* 0x0000000406047299 */ /* 0x000fc800080006ff */
[----:B-1----:R-:W-:-:S04]  /*40b0*/  LOP3.LUT R0, R0, UR5, RZ, 0xc0, !PT ;  /* 0x0000000500007c12 */ /* 0x002fc8000f8ec0ff */
[----:B------:R-:W-:-:S13]  /*40c0*/  ISETP.NE.AND P0, PT, R0, UR5, PT ;  /* 0x0000000500007c0c */ /* 0x000fda000bf05270 */
[----:B------:R-:W-:Y:S05]  /*40d0*/  @P0 BRA `(.L_x_78) ;  /* 0x0000000000580947 */ /* 0x000fea0003800000 */
[----:B------:R-:W1:Y:S02]  /*40e0*/  LDS R0, [UR8+0x18] ;  /* 0x00001808ff007984 */ /* 0x000e640008000800 */
[----:B-1----:R-:W-:-:S04]  /*40f0*/  LOP3.LUT R0, R0, UR4, RZ, 0xc0, !PT ;  /* 0x0000000400007c12 */ /* 0x002fc8000f8ec0ff */
[----:B------:R-:W-:-:S13]  /*4100*/  ISETP.NE.AND P0, PT, R0, UR4, PT ;  /* 0x0000000400007c0c */ /* 0x000fda000bf05270 */
[----:B------:R-:W-:Y:S05]  /*4110*/  @P0 BRA `(.L_x_79) ;  /* 0x00000000003c0947 */ /* 0x000fea0003800000 */
[----:B------:R-:W1:Y:S01]  /*4120*/  S2R R2, SR_LANEID ;  /* 0x0000000000027919 */ /* 0x000e620000000000 */
[----:B------:R-:W-:-:S06]  /*4130*/  ULOP3.LUT UR5, URZ, UR5, URZ, 0x33, !UPT ;  /* 0x00000005ff057292 */ /* 0x000fcc000f8e33ff */
[----:B------:R-:W-:-:S04]  /*4140*/  IMAD.U32 R0, RZ, RZ, UR5 ;  /* 0x00000005ff007e24 */ /* 0x000fc8000f8e00ff */
[----:B------:R2:W4:Y:S02]  /*4150*/  REDUX UR7, R0 ;  /* 0x00000000000773c4 */ /* 0x0005240000000000 */
[----:B------:R1:W-:Y:S01]  /*4160*/  UTCATOMSWS.AND URZ, UR5 ;  /* 0x0000000500ff79e3 */ /* 0x0003e20008000000 */
[----:B--2---:R-:W-:Y:S01]  /*4170*/  LOP3.LUT R0, RZ, UR4, RZ, 0x33, !PT ;  /* 0x00000004ff007c12 */ /* 0x004fe2000f8e33ff */
[----:B------:R-:W-:Y:S02]  /*4180*/  VOTEU.ANY UR4, UPT, PT ;  /* 0x0000000000047886 */ /* 0x000fe400038e0100 */
[----:B------:R-:W-:Y:S02]  /*4190*/  UFLO.U32 UR4, UR4 ;  /* 0x00000004000472bd */ /* 0x000fe400080e0000 */
[----:B------:R-:W2:Y:S04]  /*41a0*/  REDUX UR6, R0 ;  /* 0x00000000000673c4 */ /* 0x000ea80000000000 */
[----:B-1----:R-:W-:-:S02]  /*41b0*/  ISETP.EQ.U32.AND P0, PT, R2, UR4, PT ;  /* 0x0000000402007c0c */ /* 0x002fc4000bf02070 */
[----:B----4-:R-:W-:-:S11]  /*41c0*/  MOV R2, UR7 ;  /* 0x0000000700027c02 */ /* 0x010fd60008000f00 */
[----:B------:R1:W-:Y:S01]  /*41d0*/  @P0 ATOMS.AND RZ, [UR8+0x14], R2 ;  /* 0x00001402ffff098c */ /* 0x0003e2000a800008 */
[----:B--2---:R-:W-:-:S05]  /*41e0*/  IMAD.U32 R0, RZ, RZ, UR6 ;  /* 0x00000006ff007e24 */ /* 0x004fca000f8e00ff */
[----:B------:R1:W-:Y:S01]  /*41f0*/  @P0 ATOMS.AND RZ, [UR8+0x18], R0 ;  /* 0x00001800ffff098c */ /* 0x0003e2000a800008 */
[----:B------:R-:W-:Y:S05]  /*4200*/  BRA `(.L_x_80) ;  /* 0x0000000000147947 */ /* 0x000fea0003800000 */
.L_x_79:
[----:B------:R-:W-:Y:S02]  /*4210*/  MOV R2, 0x4230 ;  /* 0x0000423000027802 */ /* 0x000fe40000000f00 */
[----:B---3-5:R-:W-:Y:S05]  /*4220*/  CALL.REL.NOINC `($__internal_0_$__cuda_sm10x_tcgen05_guardrail_trap_col_being_dealloced_not_returned_by_alloc) ;  /* 0x0000004800cc7944 */ /* 0x028fea0003c00000 */
[----:B------:R-:W-:Y:S05]  /*4230*/  BRA `(.L_x_80) ;  /* 0x0000000000087947 */ /* 0x000fea0003800000 */
.L_x_78:
[----:B------:R-:W-:Y:S02]  /*4240*/  MOV R2, 0x4260 ;  /* 0x0000426000027802 */ /* 0x000fe40000000f00 */
[----:B---3-5:R-:W-:Y:S05]  /*4250*/  CALL.REL.NOINC `($__internal_2_$__cuda_sm10x_tcgen05_guardrail_trap_unallocated_columns_being_dealloced) ;  /* 0x0000004800d87944 */ /* 0x028fea0003c00000 */
.L_x_80:
[----:B------:R-:W-:Y:S01]  /*4260*/  NOP ;  /* 0x0000000000007918 */ /* 0x000fe20000000000 */
[----:B------:R-:W-:Y:S05]  /*4270*/  EXIT ;  /* 0x000000000000794d */ /* 0x000fea0003800000 */
.L_x_62:
[----:B------:R-:W-:-:S09]  /*4280*/  UISETP.NE.OR UP0, UPT, UR21, 0x3, !UP3 ;  /* 0x000000031500788c */ /* 0x000fd2000df05670 */
[----:B------:R-:W-:Y:S05]  /*4290*/  BRA.U UP0, `(.L_x_81) ;  /* 0x00000011001c7547 */ /* 0x000fea000b800000 */
[----:B------:R-:W1:Y:S01]  /*42a0*/  LDCU.64 UR4, c[0x0][0x888] ;  /* 0x00011100ff0477ac */ /* 0x000e620008000a00 */
[----:B------:R-:W2:Y:S01]  /*42b0*/  S2UR UR10, SR_CgaCtaId ;  /* 0x00000000000a79c3 */ /* 0x000ea20000008800 */
[----:B------:R-:W-:Y:S02]  /*42c0*/  HFMA2 R9, -RZ, RZ, 0, 0 ;  /* 0x00000000ff097431 */ /* 0x000fe400000001ff */
[----:B------:R-:W-:Y:S01]  /*42d0*/  IMAD.MOV.U32 R11, RZ, RZ, 0x1 ;  /* 0x00000001ff0b7424 */ /* 0x000fe200078e00ff */
[----:B------:R-:W3:Y:S01]  /*42e0*/  LDCU UR38, c[0x0][0x370] ;  /* 0x00006e00ff2677ac */ /* 0x000ee20008000800 */
[----:B------:R-:W-:Y:S01]  /*42f0*/  IMAD.MOV.U32 R10, RZ, RZ, RZ ;  /* 0x000000ffff0a7224 */ /* 0x000fe200078e00ff */
[----:B------:R-:W-:Y:S01]  /*4300*/  MOV R3, 0x1000 ;  /* 0x0000100000037802 */ /* 0x000fe20000000f00 */
[----:B------:R-:W3:Y:S01]  /*4310*/  LDCU.128 UR32, c[0x0][0xb10] ;  /* 0x00016200ff2077ac */ /* 0x000ee20008000c00 */
[----:B------:R-:W4:Y:S01]  /*4320*/  LDC.64 R12, c[0x0][0x348] ;  /* 0x0000d200ff0c7b82 */ /* 0x000f220000000a00 */
[----:B------:R-:W2:Y:S01]  /*4330*/  LDCU UR37, c[0x0][0x374] ;  /* 0x00006e80ff2577ac */ /* 0x000ea20008000800 */
[----:B------:R-:W2:Y:S01]  /*4340*/  LDCU.64 UR30, c[0x0][0x890] ;  /* 0x00011200ff1e77ac */ /* 0x000ea20008000a00 */
[----:B------:R-:W2:Y:S01]  /*4350*/  LDCU UR15, c[0x0][0xb0c] ;  /* 0x00016180ff0f77ac */ /* 0x000ea20008000800 */
[----:B-1----:R-:W-:Y:S01]  /*4360*/  UISETP.NE.U32.AND UP0, UPT, UR4, URZ, UPT ;  /* 0x000000ff0400728c */ /* 0x002fe2000bf05070 */
[----:B------:R-:W1:Y:S01]  /*4370*/  LDCU UR46, c[0x0][0xb20] ;  /* 0x00016400ff2e77ac */ /* 0x000e620008000800 */
[----:B------:R-:W1:Y:S01]  /*4380*/  LDCU UR4, c[0x0][0xb30] ;  /* 0x00016600ff0477ac */ /* 0x000e620008000800 */
[----:B------:R-:W-:Y:S01]  /*4390*/  UMOV UR21, 0x400 ;  /* 0x0000040000157882 */ /* 0x000fe20000000000 */
[----:B---3--:R-:W-:-:S02]  /*43a0*/  UIMAD.WIDE.U32 UR6, UR38, UR32, URZ ;  /* 0x00000020260672a5 */ /* 0x008fc4000f8e00ff */
[----:B--2---:R-:W-:Y:S02]  /*43b0*/  UIMAD.WIDE.U32 UR8, UR37, UR35, URZ ;  /* 0x00000023250872a5 */ /* 0x004fe4000f8e00ff */
[----:B------:R-:W-:Y:S02]  /*43c0*/  ULEA UR21, UR10, UR21, 0x18 ;  /* 0x000000150a157291 */ /* 0x000fe4000f8ec0ff */
[----:B------:R-:W-:Y:S02]  /*43d0*/  UISETP.NE.U32.AND UP6, UPT, UR30, URZ, UPT ;  /* 0x000000ff1e00728c */ /* 0x000fe4000bfc5070 */
[----:B------:R-:W-:Y:S02]  /*43e0*/  UIADD3 UR40, UPT, UPT, UR21, 0xb0, URZ ;  /* 0x000000b015287890 */ /* 0x000fe4000fffe0ff */
[----:B------:R-:W-:Y:S02]  /*43f0*/  UIADD3 UR25, UPT, UPT, UR21, 0xa0, URZ ;  /* 0x000000a015197890 */ /* 0x000fe4000fffe0ff */
[----:B------:R-:W-:-:S02]  /*4400*/  UIADD3 UR17, UPT, UPT, UR21, 0xa8, URZ ;  /* 0x000000a815117890 */ /* 0x000fc4000fffe0ff */
[----:B------:R-:W-:Y:S02]  /*4410*/  UISETP.NE.AND.EX UP5, UPT, UR5, URZ, UPT, UP0 ;  /* 0x000000ff0500728c */ /* 0x000fe4000bfa5300 */
[----:B------:R-:W-:Y:S01]  /*4420*/  UISETP.NE.AND UP0, UPT, UR42, 0x1, UPT ;  /* 0x000000012a00788c */ /* 0x000fe2000bf05270 */
[----:B------:R-:W-:Y:S01]  /*4430*/  UMOV UR45, UR7 ;  /* 0x00000007002d7c82 */ /* 0x000fe20008000000 */
[----:B------:R-:W-:Y:S01]  /*4440*/  UMOV UR44, UR9 ;  /* 0x00000009002c7c82 */ /* 0x000fe20008000000 */
[----:B------:R-:W-:Y:S02]  /*4450*/  USEL UR39, URZ, 0x1, UP4 ;  /* 0x00000001ff277887 */ /* 0x000fe4000a000000 */
[----:B------:R-:W-:Y:S02]  /*4460*/  UISETP.NE.AND UP0, UPT, UR15, 0x1, UPT ;  /* 0x000000010f00788c */ /* 0x000fe4000bf05270 */
[----:B------:R-:W-:Y:S02]  /*4470*/  UPLOP3.LUT UP4, UPT, UPT, UPT, UPT, 0x40, 0x4 ;  /* 0x000000000004789c */ /* 0x000fe40003f8e870 */
[----:B------:R-:W-:Y:S01]  /*4480*/  UISETP.GE.AND UP1, UPT, UR42, 0x1, UPT ;  /* 0x000000012a00788c */ /* 0x000fe2000bf26270 */
[----:B------:R-:W2:Y:S01]  /*4490*/  LDCU.64 UR22, c[0x0][0xb28] ;  /* 0x00016500ff1677ac */ /* 0x000ea20008000a00 */
[----:B------:R-:W-:-:S02]  /*44a0*/  UISETP.NE.AND.EX UP6, UPT, UR31, URZ, UPT, UP6 ;  /* 0x000000ff1f00728c */ /* 0x000fc4000bfc5360 */
[----:B------:R-:W-:Y:S02]  /*44b0*/  UPRMT UR40, UR10, 0x654, UR40 ;  /* 0x000006540a287896 */ /* 0x000fe40008000028 */
[----:B------:R-:W-:Y:S02]  /*44c0*/  UPRMT UR43, UR10, 0x654, UR25 ;  /* 0x000006540a2b7896 */ /* 0x000fe40008000019 */
[----:B------:R-:W-:Y:S02]  /*44d0*/  UPRMT UR41, UR10, 0x654, UR17 ;  /* 0x000006540a297896 */ /* 0x000fe40008000011 */
[----:B------:R-:W-:Y:S02]  /*44e0*/  USHF.R.U32.HI UR45, URZ, UR33, UR45 ;  /* 0x00000021ff2d7299 */ /* 0x000fe4000801162d */
[----:B-1----:R-:W-:Y:S02]  /*44f0*/  USHF.R.U32.HI UR44, URZ, UR46, UR44 ;  /* 0x0000002eff2c7299 */ /* 0x002fe4000801162c */
[----:B------:R-:W-:-:S02]  /*4500*/  UISETP.NE.AND UP0, UPT, UR34, 0x1, UPT ;  /* 0x000000012200788c */ /* 0x000fc4000bf05270 */
[----:B----4-:R-:W-:-:S11]  /*4510*/  UISETP.NE.AND UP3, UPT, UR4, 0x1, UPT ;  /* 0x000000010400788c */ /* 0x010fd6000bf65270 */
.L_x_91:
[C---:B------:R-:W-:Y:S02]  /*4520*/  LEA R8, R10.reuse, UR21, 0x3 ;  /* 0x000000150a087c11 */ /* 0x040fe4000f8e18ff */
[----:B------:R-:W-:Y:S02]  /*4530*/  SHF.L.U32 R0, R9, 0x1f, RZ ;  /* 0x0000001f09007819 */ /* 0x000fe400000006ff */
[----:B------:R-:W-:Y:S02]  /*4540*/  LEA R4, R10, UR21, 0x4 ;  /* 0x000000150a047c11 */ /* 0x000fe4000f8e20ff */
[----:B-1----:R-:W1:Y:S02]  /*4550*/  SYNCS.PHASECHK.TRANS64.TRYWAIT P0, [R8+URZ+0xe0], R0 ;  /* 0x0000e000080075a7 */ /* 0x002e6400080011ff */
[----:B-1----:R-:W-:Y:S05]  /*4560*/  @!P0 BRA `(.L_x_82) ;  /* 0x0000004000f08947 */ /* 0x002fea0003800000 */
.L_x_175:
[----:B------:R-:W3:Y:S01]  /*4570*/  LDS.128 R4, [R4+0x170] ;  /* 0x0001700004047984 */ /* 0x000ee20000000c00 */
[----:B------:R-:W-:Y:S01]  /*4580*/  UISETP.GE.AND UP0, UPT, UR42, 0x1, UPT ;  /* 0x000000012a00788c */ /* 0x000fe2000bf06270 */
[----:B------:R-:W-:Y:S01]  /*4590*/  @!PT LDS RZ, [RZ] ;  /* 0x00000000fffff984 */ /* 0x000fe20000000800 */
[----:B------:R-:W-:Y:S01]  /*45a0*/  @!PT LDS RZ, [RZ] ;  /* 0x00000000fffff984 */ /* 0x000fe20000000800 */
[----:B------:R-:W-:Y:S01]  /*45b0*/  @!PT LDS RZ, [RZ] ;  /* 0x00000000fffff984 */ /* 0x000fe20000000800 */
[----:B------:R-:W-:Y:S01]  /*45c0*/  @!PT LDS RZ, [RZ] ;  /* 0x00000000fffff984 */ /* 0x000fe20000000800 */
[----:B------:R4:W-:Y:S06]  /*45d0*/  MEMBAR.ALL.CTA ;  /* 0x0000000000007992 */ /* 0x0009ec0000008000 */
[----:B----4-:R-:W4:Y:S01]  /*45e0*/  FENCE.VIEW.ASYNC.S ;  /* 0x00000000000073c6 */ /* 0x010f220000000000 */
[----:B---3--:R-:W-:Y:S11]  /*45f0*/  LOP3.LUT P0, RZ, R6, 0x1, RZ, 0xc0, !PT ;  /* 0x0000000106ff7812 */ /* 0x008ff6000780c0ff */
[----:B------:R-:W-:Y:S02]  /*4600*/  @!UPT UIADD3 URZ, UPT, UPT, URZ, URZ, URZ ;  /* 0x000000fffffff290 */ /* 0x000fe4000fffe0ff */
[----:B----4-:R-:W-:Y:S01]  /*4610*/  VOTEU.ANY UP1, P0 ;  /* 0x0000000000ff7886 */ /* 0x010fe20000020100 */
[----:B------:R-:W-:Y:S11]  /*4620*/  PLOP3.LUT P0, PT, PT, PT, UP1, 0x80, 0x8 ;  /* 0x000000000008781c */ /* 0x000ff60003f0f018 */
[----:B------:R-:W-:Y:S02]  /*4630*/  @!UPT UIADD3 URZ, UPT, UPT, URZ, URZ, URZ ;  /* 0x000000fffffff290 */ /* 0x000fe4000fffe0ff */
[----:B-1----:R-:W-:Y:S02]  /*4640*/  @P0 SHF.R.U32.HI R0, RZ, 0x10, R5 ;  /* 0x00000010ff000819 */ /* 0x002fe40000011605 */
[----:B------:R-:W-:Y:S02]  /*4650*/  @P0 MOV R2, R4 ;  /* 0x0000000400020202 */ /* 0x000fe40000000f00 */
[----:B------:R-:W-:Y:S01]  /*4660*/  @P0 R2UR UR4, R0 ;  /* 0x00000000000402ca */ /* 0x000fe200000e0000 */
[----:B------:R-:W-:Y:S01]  /*4670*/  VIADD R0, R8, 0xf0 ;  /* 0x000000f008007836 */ /* 0x000fe20000000000 */
[----:B------:R-:W-:Y:S02]  /*4680*/  @P0 LOP3.LUT R4, R5, 0xffff, RZ, 0xc0, !PT ;  /* 0x0000ffff05040812 */ /* 0x000fe400078ec0ff */
[----:B------:R-:W-:Y:S02]  /*4690*/  @P0 R2UR UR6, R2 ;  /* 0x00000000020602ca */ /* 0x000fe400000e0000 */
[----:B------:R-:W-:Y:S02]  /*46a0*/  PRMT R0, RZ, 0x654, R0 ;  /* 0x00000654ff007816 */ /* 0x000fe40000000000 */
[----:B------:R-:W-:Y:S02]  /*46b0*/  @P0 R2UR UR5, R4 ;  /* 0x00000000040502ca */ /* 0x000fe400000e0000 */
[----:B------:R1:W-:Y:S03]  /*46c0*/  SYNCS.ARRIVE.TRANS64.RED.A1T0 RZ, [R0+URZ], RZ ;  /* 0x000000ff00ff79a7 */ /* 0x0003e600081004ff */
[----:B------:R-:W-:Y:S04]  /*46d0*/  @UP1 UMOV UR29, UR4 ;  /* 0x00000004001d1c82 */ /* 0x000fe80008000000 */
[----:B------:R-:W-:Y:S04]  /*46e0*/  @UP1 UMOV UR14, UR6 ;  /* 0x00000006000e1c82 */ /* 0x000fe80008000000 */
[----:B------:R-:W-:Y:S01]  /*46f0*/  @UP1 UMOV UR13, UR5 ;  /* 0x00000005000d1c82 */ /* 0x000fe20008000000 */
[----:B------:R-:W-:Y:S05]  /*4700*/  BRA.U !UP0, `(.L_x_83) ;  /* 0x0000000108c07547 */ /* 0x000fea000b800000 */
[----:B------:R-:W-:Y:S02]  /*4710*/  UIMAD.WIDE.U32 UR8, UR13, UR35, URZ ;  /* 0x000000230d0872a5 */ /* 0x000fe4000f8e00ff */
[----:B------:R-:W-:Y:S02]  /*4720*/  UP2UR UR12, UPR, URZ, 0x4 ;  /* 0x00000004ff0c7883 */ /* 0x000fe40008000000 */
[----:B------:R-:W-:Y:S02]  /*4730*/  UISETP.NE.AND UP2, UPT, UR34, 0x1, UPT ;  /* 0x000000012200788c */ /* 0x000fe4000bf45270 */
[----:B------:R-:W-:Y:S02]  /*4740*/  UIMAD.WIDE.U32 UR10, UR14, UR32, URZ ;  /* 0x000000200e0a72a5 */ /* 0x000fe4000f8e00ff */
[----:B------:R-:W-:Y:S02]  /*4750*/  USEL UR4, UR37, UR44, !UP2 ;  /* 0x0000002c25047287 */ /* 0x000fe4000d000000 */
[----:B------:R-:W-:Y:S02]  /*4760*/  UISETP.NE.AND UP0, UPT, UR15, 0x1, UPT ;  /* 0x000000010f00788c */ /* 0x000fe4000bf05270 */
[----:B------:R-:W-:Y:S02]  /*4770*/  UP2UR UR16, UPR, URZ, 0x2 ;  /* 0x00000002ff107883 */ /* 0x000fe40008000000 */
[----:B------:R-:W-:Y:S02]  /*4780*/  UISETP.NE.AND UP1, UPT, UR42, 0x1, UPT ;  /* 0x000000012a00788c */ /* 0x000fe4000bf25270 */
[----:B--2---:R-:W-:Y:S02]  /*4790*/  UIMAD.WIDE.U32 UR18, UR4, UR22, URZ ;  /* 0x00000016041272a5 */ /* 0x004fe4000f8e00ff */
[----:B------:R-:W-:Y:S01]  /*47a0*/  USEL UR7, UR38, UR45, !UP0 ;  /* 0x0000002d26077287 */ /* 0x000fe2000c000000 */
[----:B------:R-:W-:Y:S02]  /*47b0*/  UMOV UR5, UR9 ;  /* 0x0000000900057c82 */ /* 0x000fe40008000000 */
[----:B------:R-:W-:Y:S02]  /*47c0*/  USHF.R.U32.HI UR6, URZ, UR46, UR5 ;  /* 0x0000002eff067299 */ /* 0x000fe40008011605 */
[----:B------:R-:W-:Y:S02]  /*47d0*/  UIMAD.WIDE.U32 UR26, UR7, UR22, URZ ;  /* 0x00000016071a72a5 */ /* 0x000fe4000f8e00ff */
[----:B------:R-:W-:Y:S02]  /*47e0*/  USEL UR6, UR13, UR6, !UP2 ;  /* 0x000000060d067287 */ /* 0x000fe4000d000000 */
[----:B------:R-:W-:Y:S01]  /*47f0*/  UISETP.NE.AND UP2, UPT, UR12, URZ, UPT ;  /* 0x000000ff0c00728c */ /* 0x000fe2000bf45270 */
[----:B------:R-:W-:Y:S01]  /*4800*/  UMOV UR5, UR11 ;  /* 0x0000000b00057c82 */ /* 0x000fe20008000000 */
[----:B------:R-:W-:Y:S02]  /*4810*/  UIMAD.WIDE.U32 UR10, UR6, UR22, URZ ;  /* 0x00000016060a72a5 */ /* 0x000fe4000f8e00ff */
[----:B------:R-:W-:Y:S03]  /*4820*/  USHF.R.U32.HI UR8, URZ, UR33, UR5 ;  /* 0x00000021ff087299 */ /* 0x000fe60008011605 */
[----:B------:R-:W-:Y:S02]  /*4830*/  UMOV UR5, UR19 ;  /* 0x0000001300057c82 */ /* 0x000fe40008000000 */
[----:B------:R-:W-:Y:S03]  /*4840*/  @UP1 USHF.R.U32.HI UR4, URZ, UR23, UR5 ;  /* 0x00000017ff041299 */ /* 0x000fe60008011605 */
[----:B------:R-:W-:Y:S01]  /*4850*/  UMOV UR5, UR27 ;  /* 0x0000001b00057c82 */ /* 0x000fe20008000000 */
[----:B------:R-:W-:Y:S02]  /*4860*/  UIMAD UR4, UR42, UR4, URZ ;  /* 0x000000042a0472a4 */ /* 0x000fe4000f8e02ff */
[----:B------:R-:W-:Y:S02]  /*4870*/  @UP1 USHF.R.U32.HI UR7, URZ, UR23, UR5 ;  /* 0x00000017ff071299 */ /* 0x000fe40008011605 */
[----:B------:R-:W-:Y:S02]  /*4880*/  USEL UR5, UR14, UR8, !UP0 ;  /* 0x000000080e057287 */ /* 0x000fe4000c000000 */
[----:B------:R-:W-:Y:S02]  /*4890*/  UIMAD UR8, UR42, UR7, URZ ;  /* 0x000000072a0872a4 */ /* 0x000fe4000f8e02ff */
[----:B------:R-:W-:Y:S03]  /*48a0*/  UISETP.GE.AND UP0, UPT, UR6, UR4, UPT ;  /* 0x000000040600728c */ /* 0x000fe6000bf06270 */
[----:B------:R-:W-:Y:S01]  /*48b0*/  UMOV UR4, UR11 ;  /* 0x0000000b00047c82 */ /* 0x000fe20008000000 */
[----:B------:R-:W-:Y:S02]  /*48c0*/  UISETP.GE.OR UP0, UPT, UR5, UR8, UP0 ;  /* 0x000000080500728c */ /* 0x000fe40008706670 */
[----:B------:R-:W-:Y:S02]  /*48d0*/  USHF.R.U32.HI UR4, URZ, UR23, UR4 ;  /* 0x00000017ff047299 */ /* 0x000fe40008011604 */
[----:B------:R-:W-:Y:S02]  /*48e0*/  UIMAD.WIDE.U32 UR8, UR5, UR22, URZ ;  /* 0x00000016050872a5 */ /* 0x000fe4000f8e00ff */
[----:B------:R-:W-:Y:S04]  /*48f0*/  USEL UR10, UR6, UR4, !UP1 ;  /* 0x00000004060a7287 */ /* 0x000fe8000c800000 */
[----:B------:R-:W-:Y:S01]  /*4900*/  UIADD3 UR11, UPT, UPT, -UR10, URZ, URZ ;  /* 0x000000ff0a0b7290 */ /* 0x000fe2000fffe1ff */
[----:B------:R-:W-:Y:S02]  /*4910*/  @!UP0 UMOV UR4, UR9 ;  /* 0x0000000900048c82 */ /* 0x000fe40008000000 */
[----:B------:R-:W-:Y:S02]  /*4920*/  @!UP0 USHF.R.U32.HI UR4, URZ, UR23, UR4 ;  /* 0x00000017ff048299 */ /* 0x000fe40008011604 */
[----:B------:R-:W-:Y:S02]  /*4930*/  UIMAD UR8, UR42, UR11, UR6 ;  /* 0x0000000b2a0872a4 */ /* 0x000fe4000f8e0206 */
[----:B------:R-:W-:Y:S02]  /*4940*/  @!UP0 USEL UR4, UR5, UR4, !UP1 ;  /* 0x0000000405048287 */ /* 0x000fe4000c800000 */
[----:B------:R-:W-:Y:S02]  /*4950*/  UISETP.NE.AND UP1, UPT, UR16, URZ, UPT ;  /* 0x000000ff1000728c */ /* 0x000fe4000bf25270 */
[----:B------:R-:W-:Y:S02]  /*4960*/  @!UP0 UIMAD UR8, UR7, UR8, UR4 ;  /* 0x00000008070882a4 */ /* 0x000fe4000f8e0204 */
[----:B------:R-:W-:Y:S02]  /*4970*/  @!UP0 UIADD3 UR9, UPT, UPT, UR10, -UR4, URZ ;  /* 0x800000040a098290 */ /* 0x000fe4000fffe0ff */
[----:B------:R-:W-:Y:S02]  /*4980*/  UIADD3 UR4, UPT, UPT, -UR5, URZ, URZ ;  /* 0x000000ff05047290 */ /* 0x000fe4000fffe1ff */
[----:B------:R-:W-:Y:S02]  /*4990*/  UIADD3 UR7, UPT, UPT, -UR6, URZ, URZ ;  /* 0x000000ff06077290 */ /* 0x000fe4000fffe1ff */
[----:B------:R-:W-:Y:S02]  /*49a0*/  @!UP0 UIMAD UR6, UR9, UR42, UR5 ;  /* 0x0000002a090682a4 */ /* 0x000fe4000f8e0205 */
[----:B------:R-:W-:Y:S02]  /*49b0*/  UIMAD UR14, UR15, UR4, UR14 ;  /* 0x000000040f0e72a4 */ /* 0x000fe4000f8e020e */
[----:B------:R-:W-:Y:S01]  /*49c0*/  UIMAD UR13, UR34, UR7, UR13 ;  /* 0x00000007220d72a4 */ /* 0x000fe2000f8e020d */
[----:B------:R-:W-:Y:S02]  /*49d0*/  @!UP0 UMOV UR5, UR8 ;  /* 0x0000000800058c82 */ /* 0x000fe40008000000 */
[----:B------:R-:W-:Y:S02]  /*49e0*/  UIMAD UR14, UR5, UR15, UR14 ;  /* 0x0000000f050e72a4 */ /* 0x000fe4000f8e020e */
[----:B------:R-:W-:Y:S11]  /*49f0*/  UIMAD UR13, UR6, UR34, UR13 ;  /* 0x00000022060d72a4 */ /* 0x000ff6000f8e020d */
[----:B------:R-:W-:Y:S01]  /*4a00*/  @!UPT UIADD3 URZ, UPT, UPT, URZ, URZ, URZ ;  /* 0x000000fffffff290 */ /* 0x000fe2000fffe0ff */
.L_x_83:
[----:B------:R-:W3:Y:S01]  /*4a10*/  @!UP3 LDCU.128 UR8, c[0x0][0xb10] ;  /* 0x00016200ff08b7ac */ /* 0x000ee20008000c00 */
[----:B------:R-:W-:Y:S02]  /*4a20*/  ISETP.NE.U32.AND P0, PT, RZ, UR30, PT ;  /* 0x0000001eff007c0c */ /* 0x000fe4000bf05070 */
[----:B------:R-:W-:Y:S02]  /*4a30*/  SHF.L.U32 R4, R11, 0x1f, RZ ;  /* 0x0000001f0b047819 */ /* 0x000fe400000006ff */
[----:B------:R-:W-:Y:S01]  /*4a40*/  ISETP.NE.AND.EX P0, PT, RZ, UR31, PT, P0 ;  /* 0x0000001fff007c0c */ /* 0x000fe2000bf05300 */
[----:B------:R-:W4:Y:S01]  /*4a50*/  @!UP3 LDCU UR5, c[0x0][0xb0c] ;  /* 0x00016180ff05b7ac */ /* 0x000f220008000800 */
[----:B------:R-:W-:Y:S02]  /*4a60*/  USHF.L.U32 UR27, UR20, 0x6, URZ ;  /* 0x00000006141b7899 */ /* 0x000fe400080006ff */
[----:B------:R-:W-:Y:S02]  /*4a70*/  UIMAD UR26, UR24, 0x60, URZ ;  /* 0x00000060181a78a4 */ /* 0x000fe4000f8e02ff */
[----:B---3--:R-:W-:Y:S07]  /*4a80*/  UIMAD.WIDE.U32 UR6, UR14, UR8, URZ ;  /* 0x000000080e0672a5 */ /* 0x008fee000f8e00ff */
[----:B------:R-:W-:Y:S01]  /*4a90*/  @!UP3 UMOV UR4, UR7 ;  /* 0x000000070004bc82 */ /* 0x000fe20008000000 */
[----:B----4-:R-:W-:Y:S02]  /*4aa0*/  @!UP3 UISETP.NE.AND UP0, UPT, UR5, 0x1, UPT ;  /* 0x000000010500b88c */ /* 0x010fe4000bf05270 */
[----:B------:R-:W-:Y:S02]  /*4ab0*/  @!UP3 USHF.R.U32.HI UR4, URZ, UR9, UR4 ;  /* 0x00000009ff04b299 */ /* 0x000fe40008011604 */
[----:B------:R-:W-:Y:S02]  /*4ac0*/  UIMAD.WIDE.U32 UR6, UR13, UR11, URZ ;  /* 0x0000000b0d0672a5 */ /* 0x000fe4000f8e00ff */
[----:B------:R-:W-:Y:S02]  /*4ad0*/  @!UP3 USEL UR8, UR14, UR4, !UP0 ;  /* 0x000000040e08b287 */ /* 0x000fe4000c000000 */
[----:B------:R-:W-:Y:S03]  /*4ae0*/  @!UP3 UISETP.NE.AND UP0, UPT, UR10, 0x1, UPT ;  /* 0x000000010a00b88c */ /* 0x000fe6000bf05270 */
[----:B------:R-:W-:Y:S02]  /*4af0*/  @!UP3 UMOV UR6, UR7 ;  /* 0x000000070006bc82 */ /* 0x000fe40008000000 */
[----:B------:R-:W3:Y:S02]  /*4b00*/  @!UP3 LDCU UR4, c[0x0][0xb20] ;  /* 0x00016400ff04b7ac */ /* 0x000ee40008000800 */
[----:B---3--:R-:W-:Y:S04]  /*4b10*/  @!UP3 USHF.R.U32.HI UR6, URZ, UR4, UR6 ;  /* 0x00000004ff06b299 */ /* 0x008fe80008011606 */
[----:B------:R-:W-:Y:S04]  /*4b20*/  @!UP3 USEL UR6, UR13, UR6, !UP0 ;  /* 0x000000060d06b287 */ /* 0x000fe8000c000000 */
[----:B------:R-:W-:Y:S02]  /*4b30*/  @!UP3 UIADD3 UR4, UPT, UPT, -UR8, UR6, URZ ;  /* 0x000000060804b290 */ /* 0x000fe4000fffe1ff */
[----:B------:R-:W-:Y:S02]  /*4b40*/  @!UP3 UIADD3 UR6, UPT, UPT, UR8, -UR6, URZ ;  /* 0x800000060806b290 */ /* 0x000fe4000fffe0ff */
[----:B------:R-:W-:Y:S02]  /*4b50*/  @!UP3 UIMAD UR14, UR4, UR5, UR14 ;  /* 0x00000005040eb2a4 */ /* 0x000fe4000f8e020e */
[----:B------:R-:W-:Y:S01]  /*4b60*/  @!UP3 UIMAD UR13, UR6, UR10, UR13 ;  /* 0x0000000a060db2a4 */ /* 0x000fe2000f8e020d */
[----:B------:R-:W-:Y:S11]  /*4b70*/  BRA.U UP4, `(.L_x_84) ;  /* 0x0000000104107547 */ /* 0x000ff6000b800000 */
[----:B------:R-:W-:Y:S04]  /*4b80*/  MOV R2, UR39 ;  /* 0x0000002700027c02 */ /* 0x000fe80008000f00 */
[----:B------:R-:W-:Y:S04]  /*4b90*/  SHF.L.U32 R2, R2, 0x1f, RZ ;  /* 0x0000001f02027819 */ /* 0x000fe800000006ff */
[----:B------:R-:W3:Y:S02]  /*4ba0*/  SYNCS.PHASECHK.TRANS64.TRYWAIT P1, [UR21+0xd8], R2 ;  /* 0x0000d802ff0075a7 */ /* 0x000ee40008021115 */
[----:B---3--:R-:W-:Y:S05]  /*4bb0*/  @!P1 BRA `(.L_x_85) ;  /* 0x0000003c00709947 */ /* 0x008fea0003800000 */
.L_x_84:
[----:B------:R-:W-:Y:S05]  /*4bc0*/  BRA.U !UP6, `(.L_x_86) ;  /* 0x000000010e387547 */ /* 0x000fea000b800000 */
[----:B------:R-:W-:Y:S01]  /*4bd0*/  UPLOP3.LUT UP2, UPT, UPT, UPT, UP5, 0x80, 0x8 ;  /* 0x000000000008789c */ /* 0x000fe20003f4f050 */
[----:B-1----:R-:W-:Y:S01]  /*4be0*/  HFMA2 R0, -RZ, RZ, 0, 5.9604644775390625e-08 ;  /* 0x00000001ff007431 */ /* 0x002fe200000001ff */
[----:B------:R-:W1:Y:S01]  /*4bf0*/  LDCU.64 UR8, c[0x0][0x358] ;  /* 0x00006b00ff0877ac */ /* 0x000e620008000a00 */
[----:B------:R-:W-:Y:S03]  /*4c00*/  IMAD.MOV.U32 R45, RZ, RZ, 0x1 ;  /* 0x00000001ff2d7424 */ /* 0x000fe600078e00ff */
[----:B------:R-:W-:Y:S05]  /*4c10*/  PLOP3.LUT P1, PT, PT, PT, UP2, 0x80, 0x8 ;  /* 0x000000000008781c */ /* 0x000fea0003f2f028 */
[----:B------:R-:W3:Y:S01]  /*4c20*/  @UP2 LDCU.64 UR4, c[0x0][0x888] ;  /* 0x00011100ff0427ac */ /* 0x000ee20008000a00 */
[----:B------:R-:W-:Y:S07]  /*4c30*/  @UP2 UIMAD UR6, UR36, UR30, URZ ;  /* 0x0000001e240622a4 */ /* 0x000fee000f8e02ff */
[----:B------:R-:W-:Y:S01]  /*4c40*/  @!P1 PRMT R45, R0, 0x7610, R45 ;  /* 0x00007610002d9816 */ /* 0x000fe2000000002d */
[----:B---3--:R-:W-:Y:S06]  /*4c50*/  @UP2 UIMAD.WIDE UR4, UR6, 0x4, UR4 ;  /* 0x00000004060428a5 */ /* 0x008fec000f8e0204 */
[----:B------:R-:W-:Y:S01]  /*4c60*/  IMAD.U32 R6, RZ, RZ, UR4 ;  /* 0x00000004ff067e24 */ /* 0x000fe2000f8e00ff */
[----:B------:R-:W-:Y:S04]  /*4c70*/  MOV R7, UR5 ;  /* 0x0000000500077c02 */ /* 0x000fe80008000f00 */
[----:B------:R-:W3:Y:S01]  /*4c80*/  @!UP2 LDCU UR4, c[0x0][0x880] ;  /* 0x00011000ff04a7ac */ /* 0x000ee20008000800 */
[----:B-1---5:R4:W5:Y:S02]  /*4c90*/  @P1 LDG.E R25, desc[UR8][R6.64] ;  /* 0x0000000806191981 */ /* 0x022964000c1e1900 */
[----:B---34-:R-:W-:Y:S07]  /*4ca0*/  @!P1 IMAD.U32 R25, RZ, RZ, UR4 ;  /* 0x00000004ff199e24 */ /* 0x018fee000f8e00ff */
.L_x_86:
[----:B-----5:R-:W-:Y:S01]  /*4cb0*/  @!P0 FSETP.EQ.AND P2, PT, R25, RZ, PT ;  /* 0x000000ff1900820b */ /* 0x020fe20003f42000 */
[----:B------:R-:W-:Y:S01]  /*4cc0*/  @!UPT UIADD3 URZ, UPT, UPT, URZ, URZ, URZ ;  /* 0x000000fffffff290 */ /* 0x000fe2000fffe0ff */
[----:B------:R-:W-:Y:S11]  /*4cd0*/  @!P0 BRA `(.L_x_87) ;  /* 0x0000000000148947 */ /* 0x000ff60003800000 */
[----:B------:R-:W-:Y:S02]  /*4ce0*/  LOP3.LUT P0, RZ, R45, 0xff, RZ, 0xc0, !PT ;  /* 0x000000ff2dff7812 */ /* 0x000fe4000780c0ff */
[----:B------:R-:W-:Y:S04]  /*4cf0*/  PLOP3.LUT P2, PT, PT, PT, UP2, 0x80, 0x8 ;  /* 0x000000000008781c */ /* 0x000fe80003f4f028 */
[----:B------:R-:W-:Y:S07]  /*4d00*/  PLOP3.LUT P2, PT, P2, PT, PT, 0x8, 0x80 ;  /* 0x000000000080781c */ /* 0x000fee000174e170 */
[----:B------:R-:W-:Y:S11]  /*4d10*/  @P0 FSETP.EQ.AND P2, PT, R25, RZ, PT ;  /* 0x000000ff1900020b */ /* 0x000ff60003f42000 */
[----:B------:R-:W-:Y:S02]  /*4d20*/  @!UPT UIADD3 URZ, UPT, UPT, URZ, URZ, URZ ;  /* 0x000000fffffff290 */ /* 0x000fe4000fffe0ff */
.L_x_87:
[----:B------:R-:W3:Y:S01]  /*4d30*/  SYNCS.PHASECHK.TRANS64.TRYWAIT P0, [UR21+0xb8], R4 ;  /* 0x0000b804ff0075a7 */ /* 0x000ee20008001115 */
[----:B------:R-:W-:Y:S04]  /*4d40*/  ELECT P1, URZ, PT ;  /* 0x0000000000ff782f */ /* 0x000fe80003820000 */
[----:B------:R-:W-:Y:S01]  /*4d50*/  PLOP3.LUT P1, PT, P2, P1, PT, 0xf2, 0x2f ;  /* 0x00000000002f781c */ /* 0x000fe20001723e72 */
[----:B------:R-:W-:Y:S01]  /*4d60*/  @!UPT UIADD3 URZ, UPT, UPT, URZ, URZ, URZ ;  /* 0x000000fffffff290 */ /* 0x000fe2000fffe0ff */
[----:B---3--:R-:W-:Y:S11]  /*4d70*/  @!P0 BRA `(.L_x_88) ;  /* 0x0000003c00188947 */ /* 0x008ff60003800000 */
.L_x_178:
[----:B-1----:R-:W-:Y:S01]  /*4d80*/  @!P1 IADD3 R2, P0, PT, R12, 0x580, RZ ;  /* 0x000005800c029810 */ /* 0x002fe20007f1e0ff */
[----:B------:R-:W-:Y:S01]  /*4d90*/  VOTEU.ALL UP0, P1 ;  /* 0x0000000000ff7886 */ /* 0x000fe20000800000 */
[----:B------:R-:W-:Y:S01]  /*4da0*/  UMOV UR6, 0x0 ;  /* 0x0000000000067882 */ /* 0x000fe20000000000 */
[----:B------:R-:W-:Y:S01]  /*4db0*/  UMOV UR7, 0x10000000 ;  /* 0x1000000000077882 */ /* 0x000fe20000000000 */
[----:B------:R-:W-:Y:S01]  /*4dc0*/  @!P1 R2UR UR5, R2 ;  /* 0x00000000020592ca */ /* 0x000fe200000e0000 */
[----:B------:R-:W-:Y:S01]  /*4dd0*/  @!P1 IMAD.X R0, RZ, RZ, R13, P0 ;  /* 0x000000ffff009224 */ /* 0x000fe200000e060d */
[----:B------:R-:W-:Y:S01]  /*4de0*/  @!UP0 UIADD3 UR24, UPT, UPT, UR21, 0x200, URZ ;  /* 0x0000020015188890 */ /* 0x000fe2000fffe0ff */
[----:B------:R-:W-:Y:S01]  /*4df0*/  VOTEU.ALL UP0, P1 ;  /* 0x0000000000ff7886 */ /* 0x000fe20000800000 */
[----:B------:R-:W-:Y:S02]  /*4e00*/  UMOV UR28, UR36 ;  /* 0x00000024001c7c82 */ /* 0x000fe40008000000 */
[----:B------:R-:W-:Y:S01]  /*4e10*/  @!P1 R2UR UR4, R0 ;  /* 0x00000000000492ca */ /* 0x000fe200000e0000 */
[----:B------:R-:W-:Y:S06]  /*4e20*/  @!P1 IMAD.MOV.U32 R0, RZ, RZ, 0x1000 ;  /* 0x00001000ff009424 */ /* 0x000fec00078e00ff */
[----:B------:R-:W-:Y:S06]  /*4e30*/  IMAD.U32 R6, RZ, RZ, UR5 ;  /* 0x00000005ff067e24 */ /* 0x000fec000f8e00ff */
[----:B------:R-:W-:Y:S01]  /*4e40*/  IMAD.U32 R7, RZ, RZ, UR4 ;  /* 0x00000004ff077e24 */ /* 0x000fe2000f8e00ff */
[----:B------:R-:W-:Y:S04]  /*4e50*/  @!P1 R2UR UR4, R6 ;  /* 0x00000000060492ca */ /* 0x000fe800000e0000 */
[----:B------:R-:W-:Y:S11]  /*4e60*/  @!P1 R2UR UR5, R7 ;  /* 0x00000000070592ca */ /* 0x000ff600000e0000 */
[----:B------:R-:W-:Y:S02]  /*4e70*/  @!UPT UIADD3 URZ, UPT, UPT, URZ, URZ, URZ ;  /* 0x000000fffffff290 */ /* 0x000fe4000fffe0ff */
[----:B------:R1:W-:Y:S01]  /*4e80*/  @!UP0 UTMALDG.3D [UR24], [UR4], desc[UR6] ;  /* 0x00000618040085b4 */ /* 0x0003e20008011000 */
[----:B------:R1:W-:Y:S01]  /*4e90*/  @!P1 SYNCS.ARRIVE.TRANS64.RED.A0TR RZ, [UR21+0xa0], R0 ;  /* 0x0000a000ffff99a7 */ /* 0x0003e20008300415 */
[----:B------:R-:W-:Y:S01]  /*4ea0*/  SYNCS.ARRIVE.TRANS64.RED.A1T0 RZ, [UR43], RZ ;  /* 0x000000ffffff79a7 */ /* 0x000fe2000810042b */
[----:B------:R-:W3:Y:S02]  /*4eb0*/  SYNCS.PHASECHK.TRANS64.TRYWAIT P0, [UR21+0xc0], R4 ;  /* 0x0000c004ff0075a7 */ /* 0x000ee40008001115 */
[----:B-1-3--:R-:W-:Y:S05]  /*4ec0*/  @!P0 BRA `(.L_x_89) ;  /* 0x0000003800dc8947 */ /* 0x00afea0003800000 */
.L_x_180:
[----:B------:R-:W-:Y:S01]  /*4ed0*/  @!P1 IADD3 R2, P0, PT, R12, 0x580, RZ ;  /* 0x000005800c029810 */ /* 0x000fe20007f1e0ff */
[----:B------:R-:W-:Y:S01]  /*4ee0*/  VOTEU.ALL UP0, P1 ;  /* 0x0000000000ff7886 */ /* 0x000fe20000800000 */
[----:B------:R-:W-:Y:S01]  /*4ef0*/  UMOV UR6, 0x0 ;  /* 0x0000000000067882 */ /* 0x000fe20000000000 */
[----:B------:R-:W-:Y:S01]  /*4f00*/  UMOV UR7, 0x10000000 ;  /* 0x1000000000077882 */ /* 0x000fe20000000000 */
[----:B------:R-:W-:Y:S01]  /*4f10*/  @!P1 R2UR UR5, R2 ;  /* 0x00000000020592ca */ /* 0x000fe200000e0000 */
[----:B-1----:R-:W-:Y:S01]  /*4f20*/  @!P1 IMAD.X R0, RZ, RZ, R13, P0 ;  /* 0x000000ffff009224 */ /* 0x002fe200000e060d */
[----:B------:R-:W-:Y:S01]  /*4f30*/  @!UP0 UIADD3 UR18, UPT, UPT, UR26, 0x20, URZ ;  /* 0x000000201a128890 */ /* 0x000fe2000fffe0ff */
[----:B------:R-:W-:Y:S01]  /*4f40*/  VIADD R10, R10, 0x1 ;  /* 0x000000010a0a7836 */ /* 0x000fe20000000000 */
[----:B------:R-:W-:Y:S02]  /*4f50*/  @!UP0 UIADD3 UR16, UPT, UPT, UR21, 0x1200, URZ ;  /* 0x0000120015108890 */ /* 0x000fe4000fffe0ff */
[----:B------:R-:W-:Y:S01]  /*4f60*/  @!P1 R2UR UR4, R0 ;  /* 0x00000000000492ca */ /* 0x000fe200000e0000 */
[----:B------:R-:W-:Y:S01]  /*4f70*/  VOTEU.ALL UP0, P1 ;  /* 0x0000000000ff7886 */ /* 0x000fe20000800000 */
[----:B------:R-:W-:Y:S01]  /*4f80*/  @!P1 IMAD.MOV.U32 R0, RZ, RZ, 0x1000 ;  /* 0x00001000ff009424 */ /* 0x000fe200078e00ff */
[----:B------:R-:W-:Y:S01]  /*4f90*/  UMOV UR19, UR27 ;  /* 0x0000001b00137c82 */ /* 0x000fe20008000000 */
[----:B------:R-:W-:Y:S03]  /*4fa0*/  UMOV UR20, UR36 ;  /* 0x0000002400147c82 */ /* 0x000fe60008000000 */
        /* <DEDUP_REMOVED lines=10> */
.L_x_182:
[----:B------:R-:W-:Y:S01]  /*5050*/  @!P1 IADD3 R2, P0, PT, R12, 0x580, RZ ;  /* 0x000005800c029810 */ /* 0x000fe20007f1e0ff */
[----:B------:R-:W-:Y:S01]  /*5060*/  VOTEU.ALL UP0, P1 ;  /* 0x0000000000ff7886 */ /* 0x000fe20000800000 */
[----:B------:R-:W-:Y:S01]  /*5070*/  UMOV UR6, 0x0 ;  /* 0x0000000000067882 */ /* 0x000fe20000000000 */
[----:B------:R-:W-:Y:S01]  /*5080*/  UMOV UR7, 0x10000000 ;  /* 0x1000000000077882 */ /* 0x000fe20000000000 */
[----:B------:R-:W-:Y:S01]  /*5090*/  @!P1 R2UR UR5, R2 ;  /* 0x00000000020592ca */ /* 0x000fe200000e0000 */
[----:B-1----:R-:W-:Y:S01]  /*50a0*/  @!P1 IMAD.X R0, RZ, RZ, R13, P0 ;  /* 0x000000ffff009224 */ /* 0x002fe200000e060d */
[----:B------:R-:W-:Y:S01]  /*50b0*/  @!UP0 UIADD3 UR10, UPT, UPT, UR26, 0x40, URZ ;  /* 0x000000401a0a8890 */ /* 0x000fe2000fffe0ff */
[----:B------:R-:W-:Y:S01]  /*50c0*/  R2UR UR16, R47 ;  /* 0x000000002f1072ca */ /* 0x000fe200000e0000 */
[----:B------:R-:W-:Y:S01]  /*50d0*/  @!UP0 UIADD3 UR8, UPT, UPT, UR21, 0x2200, URZ ;  /* 0x0000220015088890 */ /* 0x000fe2000fffe0ff */
[----:B------:R-:W-:Y:S01]  /*50e0*/  ISETP.NE.AND P0, PT, R10, 0x2, PT ;  /* 0x000000020a00780c */ /* 0x000fe20003f05270 */
[----:B------:R-:W-:Y:S01]  /*50f0*/  @!UP0 UIADD3 UR9, UPT, UPT, UR21, 0xb0, URZ ;  /* 0x000000b015098890 */ /* 0x000fe2000fffe0ff */
[----:B------:R-:W-:Y:S01]  /*5100*/  @!P1 R2UR UR4, R0 ;  /* 0x00000000000492ca */ /* 0x000fe200000e0000 */
[----:B------:R-:W-:Y:S01]  /*5110*/  VOTEU.ALL UP0, P1 ;  /* 0x0000000000ff7886 */ /* 0x000fe20000800000 */
[----:B------:R-:W-:Y:S01]  /*5120*/  UMOV UR11, UR27 ;  /* 0x0000001b000b7c82 */ /* 0x000fe20008000000 */
[----:B------:R-:W-:Y:S01]  /*5130*/  UMOV UR12, UR36 ;  /* 0x00000024000c7c82 */ /* 0x000fe20008000000 */
[----:B------:R-:W-:Y:S01]  /*5140*/  SEL R0, RZ, 0x1, P0 ;  /* 0x00000001ff007807 */ /* 0x000fe20000000000 */
[----:B------:R-:W-:Y:S01]  /*5150*/  UIADD3 UR24, UPT, UPT, UR13, UR61, URZ ;  /* 0x0000003d0d187290 */ /* 0x000fe2000fffe0ff */
[----:B------:R-:W-:Y:S01]  /*5160*/  IMAD.U32 R4, RZ, RZ, UR5 ;  /* 0x00000005ff047e24 */ /* 0x000fe2000f8e00ff */
[----:B------:R-:W-:Y:S01]  /*5170*/  LOP3.LUT R11, R11, 0x1, RZ, 0x3c, !PT ;  /* 0x000000010b0b7812 */ /* 0x000fe200078e3cff */
[----:B------:R-:W-:Y:S01]  /*5180*/  UMOV UR36, UR29 ;  /* 0x0000001d00247c82 */ /* 0x000fe20008000000 */
[----:B------:R-:W-:Y:S01]  /*5190*/  LOP3.LUT R9, R9, R0, RZ, 0x3c, !PT ;  /* 0x0000000009097212 */ /* 0x000fe200078e3cff */
[----:B------:R-:W-:Y:S01]  /*51a0*/  UIADD3 UR20, UPT, UPT, UR14, UR16, URZ ;  /* 0x000000100e147290 */ /* 0x000fe2000fffe0ff */
[----:B------:R-:W-:Y:S01]  /*51b0*/  SEL R10, R10, RZ, P0 ;  /* 0x000000ff0a0a7207 */ /* 0x000fe20000000000 */
[----:B------:R-:W-:Y:S01]  /*51c0*/  UPLOP3.LUT UP4, UPT, UPT, UPT, UPT, 0x80, 0x8 ;  /* 0x000000000008789c */ /* 0x000fe20003f8f070 */
[----:B------:R-:W-:Y:S01]  /*51d0*/  IMAD.U32 R5, RZ, RZ, UR4 ;  /* 0x00000004ff057e24 */ /* 0x000fe2000f8e00ff */
[----:B------:R-:W-:Y:S04]  /*51e0*/  @!P1 R2UR UR4, R4 ;  /* 0x00000000040492ca */ /* 0x000fe800000e0000 */
[----:B------:R-:W-:Y:S11]  /*51f0*/  @!P1 R2UR UR5, R5 ;  /* 0x00000000050592ca */ /* 0x000ff600000e0000 */
[----:B------:R-:W-:Y:S02]  /*5200*/  @!UPT UIADD3 URZ, UPT, UPT, URZ, URZ, URZ ;  /* 0x000000fffffff290 */ /* 0x000fe4000fffe0ff */
[----:B------:R1:W-:Y:S01]  /*5210*/  @!UP0 UTMALDG.3D [UR8], [UR4], desc[UR6] ;  /* 0x00000608040085b4 */ /* 0x0003e20008011000 */
[----:B------:R1:W-:Y:S01]  /*5220*/  @!P1 SYNCS.ARRIVE.TRANS64.RED.A0TR RZ, [UR21+0xb0], R3 ;  /* 0x0000b003ffff99a7 */ /* 0x0003e20008300415 */
[----:B------:R-:W-:Y:S01]  /*5230*/  SYNCS.ARRIVE.TRANS64.RED.A1T0 RZ, [UR40], RZ ;  /* 0x000000ffffff79a7 */ /* 0x000fe20008100428 */
[----:B------:R-:W-:Y:S05]  /*5240*/  BRA.U UP1, `(.L_x_91) ;  /* 0xfffffff101b47547 */ /* 0x000fea000b83ffff */
[----:B------:R-:W-:-:S04]  /*5250*/  SHF.L.U32 R2, R11, 0x1f, RZ ;  /* 0x0000001f0b027819 */ /* 0x000fc800000006ff */
[----:B------:R-:W3:Y:S02]  /*5260*/  SYNCS.PHASECHK.TRANS64.TRYWAIT P0, [UR21+0xb8], R2 ;  /* 0x0000b802ff0075a7 */ /* 0x000ee40008001115 */
[----:B---3--:R-:W-:Y:S05]  /*5270*/  @!P0 BRA `(.L_x_92) ;  /* 0x0000003800208947 */ /* 0x008fea0003800000 */
.L_x_184:
[----:B------:R-:W4:Y:S02]  /*5280*/  SYNCS.PHASECHK.TRANS64.TRYWAIT P0, [UR21+0xc0], R2 ;  /* 0x0000c002ff0075a7 */ /* 0x000f240008001115 */
[----:B----4-:R-:W-:Y:S05]  /*5290*/  @!P0 BRA `(.L_x_93) ;  /* 0x0000003800308947 */ /* 0x010fea0003800000 */
.L_x_186:
[----:B---3--:R-:W-:-:S07]  /*52a0*/  MOV R0, UR21 ;  /* 0x0000001500007c02 */ /* 0x008fce0008000f00 */
.L_x_94:
[----:B---3--:R-:W-:-:S04]  /*52b0*/  SHF.L.U32 R2, R11, 0x1f, RZ ;  /* 0x0000001f0b027819 */ /* 0x008fc800000006ff */
[----:B------:R3:W4:Y:S03]  /*52c0*/  SYNCS.PHASECHK.TRANS64.TRYWAIT P0, [R0+URZ+0xc8], R2 ;  /* 0x0000c802000075a7 */ /* 0x00072600080011ff */
[----:B----4-:R-:W-:Y:S05]  /*52d0*/  @!P0 NANOSLEEP.SYNCS 0x989680 ;  /* 0x009896800000895d */ /* 0x010fea0003900000 */
[----:B------:R-:W4:Y:S02]  /*52e0*/  @!P0 SYNCS.PHASECHK.TRANS64 P0, [R0+URZ+0xc8], R2 ;  /* 0x0000c802000085a7 */ /* 0x000f2400080010ff */
[----:B-12-4-:R-:W-:Y:S05]  /*52f0*/  @P0 EXIT ;  /* 0x000000000000094d */ /* 0x016fea0003800000 */
[----:B------:R-:W-:Y:S05]  /*5300*/  BRA `(.L_x_94) ;  /* 0xfffffffc00e87947 */ /* 0x000fea000383ffff */
.L_x_81:
[----:B------:R-:W-:-:S06]  /*5310*/  UISETP.GE.AND UP0, UPT, UR21, 0x4, UPT ;  /* 0x000000041500788c */ /* 0x000fcc000bf06270 */
[----:B------:R-:W-:-:S13]  /*5320*/  PLOP3.LUT P0, PT, PT, PT, UP0, 0x80, 0x8 ;  /* 0x000000000008781c */ /* 0x000fda0003f0f008 */
[----:B------:R-:W-:Y:S05]  /*5330*/  @!P0 EXIT ;  /* 0x000000000000894d */ /* 0x000fea0003800000 */
[----:B------:R-:W1:Y:S08]  /*5340*/  S2UR UR4, SR_CgaCtaId ;  /* 0x00000000000479c3 */ /* 0x000e700000008800 */
[----:B------:R-:W-:Y:S01]  /*5350*/  BAR.SYNC.DEFER_BLOCKING 0x6, 0xa0 ;  /* 0x0182800000007b1d */ /* 0x000fe20000010000 */
[C---:B------:R-:W-:Y:S01]  /*5360*/  IMAD.SHL.U32 R3, R56.reuse, 0x20, RZ ;  /* 0x0000002038037824 */ /* 0x040fe200078e00ff */
[----:B------:R-:W-:Y:S01]  /*5370*/  SHF.R.U32.HI R5, RZ, 0x1, R56 ;  /* 0x00000001ff057819 */ /* 0x000fe20000011638 */
[C---:B------:R-:W-:Y:S01]  /*5380*/  IMAD.SHL.U32 R2, R56.reuse, 0x10, RZ ;  /* 0x0000001038027824 */ /* 0x040fe200078e00ff */
[C---:B------:R-:W-:Y:S01]  /*5390*/  LOP3.LUT P0, RZ, R56.reuse, 0x4, RZ, 0xc0, !PT ;  /* 0x0000000438ff7812 */ /* 0x040fe2000780c0ff */
[----:B------:R-:W-:Y:S01]  /*53a0*/  IMAD.SHL.U32 R44, R56, 0x4, RZ ;  /* 0x00000004382c7824 */ /* 0x000fe200078e00ff */
[----:B------:R-:W-:-:S02]  /*53b0*/  UMOV UR44, 0x400 ;  /* 0x00000400002c7882 */ /* 0x000fc40000000000 */
[----:B------:R-:W2:Y:S01]  /*53c0*/  LDC.64 R42, c[0x0][0x8b0] ;  /* 0x00022c00ff2a7b82 */ /* 0x000ea20000000a00 */
[----:B------:R-:W-:Y:S01]  /*53d0*/  LOP3.LUT R4, R3, 0xc0, RZ, 0xc0, !PT ;  /* 0x000000c003047812 */ /* 0x000fe200078ec0ff */
[----:B------:R-:W-:Y:S01]  /*53e0*/  IMAD.MOV.U32 R55, RZ, RZ, 0x20 ;  /* 0x00000020ff377424 */ /* 0x000fe200078e00ff */
[----:B------:R-:W-:Y:S01]  /*53f0*/  LOP3.LUT R2, R2, 0x600, RZ, 0xc0, !PT ;  /* 0x0000060002027812 */ /* 0x000fe200078ec0ff */
[----:B------:R-:W-:Y:S01]  /*5400*/  IMAD.MOV.U32 R54, RZ, RZ, 0x1 ;  /* 0x00000001ff367424 */ /* 0x000fe200078e00ff */
[----:B------:R-:W-:Y:S01]  /*5410*/  LOP3.LUT R44, R4, 0x18, R44, 0xf8, !PT ;  /* 0x00000018042c7812 */ /* 0x000fe200078ef82c */
[----:B------:R-:W-:Y:S01]  /*5420*/  IMAD.U32 R4, R56, 0x10000, RZ ;  /* 0x0001000038047824 */ /* 0x000fe200078e00ff */
[----:B------:R-:W-:Y:S01]  /*5430*/  LOP3.LUT R2, R2, 0x20, R3, 0xf8, !PT ;  /* 0x0000002002027812 */ /* 0x000fe200078ef803 */
[----:B------:R-:W3:Y:S01]  /*5440*/  LDC.64 R40, c[0x0][0x8a8] ;  /* 0x00022a00ff287b82 */ /* 0x000ee20000000a00 */
[----:B------:R-:W-:Y:S01]  /*5450*/  LOP3.LUT R44, R44, 0x8, R5, 0x78, !PT ;  /* 0x000000082c2c7812 */ /* 0x000fe200078e7805 */
[----:B------:R-:W-:Y:S01]  /*5460*/  IMAD.MOV.U32 R22, RZ, RZ, RZ ;  /* 0x000000ffff167224 */ /* 0x000fe200078e00ff */
[----:B------:R-:W-:-:S02]  /*5470*/  LOP3.LUT R3, R2, 0x100, R3, 0xf8, !PT ;  /* 0x0000010002037812 */ /* 0x000fc400078ef803 */
[----:B------:R-:W-:Y:S02]  /*5480*/  CS2R R52, SRZ ;  /* 0x0000000000347805 */ /* 0x000fe4000001ff00 */
[----:B------:R-:W-:Y:S01]  /*5490*/  LOP3.LUT R2, R4, 0x600000, RZ, 0xc0, !PT ;  /* 0x0060000004027812 */ /* 0x000fe200078ec0ff */
[----:B------:R-:W-:Y:S01]  /*54a0*/  IMAD.MOV.U32 R51, RZ, RZ, RZ ;  /* 0x000000ffff337224 */ /* 0x000fe200078e00ff */
[----:B------:R-:W-:Y:S01]  /*54b0*/  LOP3.LUT R44, R3, R44, RZ, 0xfc, !PT ;  /* 0x0000002c032c7212 */ /* 0x000fe200078efcff */
[----:B-1----:R-:W-:Y:S01]  /*54c0*/  ULEA UR44, UR4, UR44, 0x18 ;  /* 0x0000002c042c7291 */ /* 0x002fe2000f8ec0ff */
[----:B------:R-:W-:Y:S01]  /*54d0*/  LOP3.LUT R56, R56, 0x60, RZ, 0xc0, !PT ;  /* 0x0000006038387812 */ /* 0x000fe200078ec0ff */
[----:B------:R-:W1:Y:S01]  /*54e0*/  LDCU UR58, c[0x0][0x370] ;  /* 0x00006e00ff3a77ac */ /* 0x000e620008000800 */
[----:B------:R-:W-:Y:S01]  /*54f0*/  SEL R55, R55, 0xffffffe0, !P0 ;  /* 0xffffffe037377807 */ /* 0x000fe20004000000 */
[----:B------:R-:W-:Y:S01]  /*5500*/  UIADD3 UR4, UPT, UPT, UR44, 0x200, URZ ;  /* 0x000002002c047890 */ /* 0x000fe2000fffe0ff */
[----:B------:R-:W4:Y:S04]  /*5510*/  LDCU UR43, c[0x0][0xb0c] ;  /* 0x00016180ff2b77ac */ /* 0x000f280008000800 */
[----:B------:R-:W1:Y:S01]  /*5520*/  LDS R0, [UR44+0x190] ;  /* 0x0001902cff007984 */ /* 0x000e620008000800 */
[----:B------:R-:W-:Y:S01]  /*5530*/  IMAD.U32 R49, RZ, RZ, UR4 ;  /* 0x00000004ff317e24 */ /* 0x000fe2000f8e00ff */
[----:B------:R-:W1:Y:S01]  /*5540*/  LDCU UR39, c[0x0][0xb30] ;  /* 0x00016600ff2777ac */ /* 0x000e620008000800 */
[----:B------:R-:W1:Y:S01]  /*5550*/  LDCU.64 UR56, c[0x0][0x888] ;  /* 0x00011100ff3877ac */ /* 0x000e620008000a00 */
[----:B------:R-:W1:Y:S01]  /*5560*/  LDCU.64 UR40, c[0x0][0xb28] ;  /* 0x00016500ff2877ac */ /* 0x000e620008000a00 */
[----:B------:R-:W1:Y:S01]  /*5570*/  LDCU.64 UR62, c[0x0][0x890] ;  /* 0x00011200ff3e77ac */ /* 0x000e620008000a00 */
[----:B------:R-:W1:Y:S01]  /*5580*/  LDCU.128 UR52, c[0x0][0xb10] ;  /* 0x00016200ff3477ac */ /* 0x000e620008000c00 */
[----:B------:R-:W1:Y:S01]  /*5590*/  LDCU UR47, c[0x0][0x374] ;  /* 0x00006e80ff2f77ac */ /* 0x000e620008000800 */
[----:B------:R-:W-:Y:S01]  /*55a0*/  UMOV UR46, URZ ;  /* 0x000000ff002e7c82 */ /* 0x000fe20008000000 */
[----:B------:R-:W-:Y:S01]  /*55b0*/  UMOV UR45, URZ ;  /* 0x000000ff002d7c82 */ /* 0x000fe20008000000 */
[----:B-1234-:R-:W-:-:S07]  /*55c0*/  IMAD.IADD R2, R0, 0x1, R2 ;  /* 0x0000000100027824 */ /* 0x01efce00078e0202 */
.L_x_131:
[C---:B-1----:R-:W-:Y:S02]  /*55d0*/  LEA R8, R51.reuse, UR44, 0x3 ;  /* 0x0000002c33087c11 */ /* 0x042fe4000f8e18ff */
[----:B------:R-:W-:Y:S02]  /*55e0*/  SHF.L.U32 R0, R52, 0x1f, RZ ;  /* 0x0000001f34007819 */ /* 0x000fe400000006ff */
[----:B------:R-:W-:Y:S02]  /*55f0*/  LEA R4, R51, UR44, 0x4 ;  /* 0x0000002c33047c11 */ /* 0x000fe4000f8e20ff */
[----:B------:R-:W1:Y:S02]  /*5600*/  SYNCS.PHASECHK.TRANS64.TRYWAIT P0, [R8+URZ+0xe0], R0 ;  /* 0x0000e000080075a7 */ /* 0x000e6400080011ff */
[----:B-12---:R-:W-:Y:S05]  /*5610*/  @!P0 BRA `(.L_x_95) ;  /* 0x0000003400688947 */ /* 0x006fea0003800000 */
.L_x_187:
        /* <DEDUP_REMOVED lines=8> */
[----:B--2---:R-:W-:Y:S11]  /*56a0*/  LOP3.LUT P0, RZ, R6, 0x1, RZ, 0xc0, !PT ;  /* 0x0000000106ff7812 */ /* 0x004ff6000780c0ff */
[----:B------:R-:W-:Y:S02]  /*56b0*/  @!UPT UIADD3 URZ, UPT, UPT, URZ, URZ, URZ ;  /* 0x000000fffffff290 */ /* 0x000fe4000fffe0ff */
[----:B---3--:R-:W-:Y:S01]  /*56c0*/  VOTEU.ANY UP1, P0 ;  /* 0x0000000000ff7886 */ /* 0x008fe20000020100 */
[----:B------:R-:W-:Y:S01]  /*56d0*/  PLOP3.LUT P0, PT, PT, PT, UP1, 0x80, 0x8 ;  /* 0x000000000008781c */ /* 0x000fe20003f0f018 */
[----:B------:R-:W-:Y:S11]  /*56e0*/  UP2UR UR60, UPR, URZ, 0x2 ;  /* 0x00000002ff3c7883 */ /* 0x000ff60008000000 */
[----:B------:R-:W-:Y:S01]  /*56f0*/  @!UPT UIADD3 URZ, UPT, UPT, URZ, URZ, URZ ;  /* 0x000000fffffff290 */ /* 0x000fe2000fffe0ff */
        /* <DEDUP_REMOVED lines=13> */
[----:B------:R-:W2:Y:S01]  /*57d0*/  LDCU UR12, c[0x0][0xb20] ;  /* 0x00016400ff0c77ac */ /* 0x000ea20008000800 */
[----:B------:R-:W-:Y:S02]  /*57e0*/  UIMAD.WIDE.U32 UR4, UR47, UR55, URZ ;  /* 0x000000372f0472a5 */ /* 0x000fe4000f8e00ff */
[----:B------:R-:W-:Y:S02]  /*57f0*/  UIMAD.WIDE.U32 UR6, UR58, UR52, URZ ;  /* 0x000000343a0672a5 */ /* 0x000fe4000f8e00ff */
[----:B------:R-:W-:Y:S02]  /*5800*/  UISETP.NE.AND UP0, UPT, UR54, 0x1, UPT ;  /* 0x000000013600788c */ /* 0x000fe4000bf05270 */
[----:B------:R-:W-:Y:S02]  /*5810*/  UIMAD.WIDE.U32 UR8, UR37, UR55, URZ ;  /* 0x00000037250872a5 */ /* 0x000fe4000f8e00ff */
[----:B------:R-:W-:Y:S02]  /*5820*/  UIMAD.WIDE.U32 UR10, UR38, UR52, URZ ;  /* 0x00000034260a72a5 */ /* 0x000fe4000f8e00ff */
[----:B------:R-:W-:Y:S02]  /*5830*/  UISETP.NE.AND UP1, UPT, UR43, 0x1, UPT ;  /* 0x000000012b00788c */ /* 0x000fe4000bf25270 */
[----:B------:R-:W-:Y:S01]  /*5840*/  UISETP.NE.AND UP2, UPT, UR42, 0x1, UPT ;  /* 0x000000012a00788c */ /* 0x000fe2000bf45270 */
[----:B------:R-:W-:Y:S02]  /*5850*/  UMOV UR4, UR5 ;  /* 0x0000000500047c82 */ /* 0x000fe40008000000 */
[----:B--2---:R-:W-:Y:S03]  /*5860*/  USHF.R.U32.HI UR5, URZ, UR12, UR4 ;  /* 0x0000000cff057299 */ /* 0x004fe60008011604 */
[----:B------:R-:W-:Y:S02]  /*5870*/  UMOV UR4, UR7 ;  /* 0x0000000700047c82 */ /* 0x000fe40008000000 */
[----:B------:R-:W-:Y:S02]  /*5880*/  USHF.R.U32.HI UR7, URZ, UR53, UR4 ;  /* 0x00000035ff077299 */ /* 0x000fe40008011604 */
[----:B------:R-:W-:Y:S02]  /*5890*/  USEL UR4, UR47, UR5, !UP0 ;  /* 0x000000052f047287 */ /* 0x000fe4000c000000 */
[----:B------:R-:W-:Y:S01]  /*58a0*/  USEL UR7, UR58, UR7, !UP1 ;  /* 0x000000073a077287 */ /* 0x000fe2000c800000 */
[----:B------:R-:W-:Y:S01]  /*58b0*/  UMOV UR5, UR9 ;  /* 0x0000000900057c82 */ /* 0x000fe20008000000 */
[----:B------:R-:W-:Y:S02]  /*58c0*/  UIMAD.WIDE.U32 UR8, UR4, UR40, URZ ;  /* 0x00000028040872a5 */ /* 0x000fe4000f8e00ff */
[----:B------:R-:W-:Y:S03]  /*58d0*/  USHF.R.U32.HI UR6, URZ, UR12, UR5 ;  /* 0x0000000cff067299 */ /* 0x000fe60008011605 */
[----:B------:R-:W-:Y:S01]  /*58e0*/  UMOV UR5, UR11 ;  /* 0x0000000b00057c82 */ /* 0x000fe20008000000 */
[----:B------:R-:W-:Y:S02]  /*58f0*/  UIMAD.WIDE.U32 UR10, UR7, UR40, URZ ;  /* 0x00000028070a72a5 */ /* 0x000fe4000f8e00ff */
[----:B------:R-:W-:Y:S02]  /*5900*/  USHF.R.U32.HI UR12, URZ, UR53, UR5 ;  /* 0x00000035ff0c7299 */ /* 0x000fe40008011605 */
[----:B------:R-:W-:Y:S01]  /*5910*/  USEL UR6, UR37, UR6, !UP0 ;  /* 0x0000000625067287 */ /* 0x000fe2000c000000 */
[----:B------:R-:W-:Y:S02]  /*5920*/  UMOV UR5, UR9 ;  /* 0x0000000900057c82 */ /* 0x000fe40008000000 */
[----:B------:R-:W-:Y:S01]  /*5930*/  UMOV UR10, UR11 ;  /* 0x0000000b000a7c82 */ /* 0x000fe20008000000 */
[----:B------:R-:W-:Y:S02]  /*5940*/  @UP2 USHF.R.U32.HI UR4, URZ, UR41, UR5 ;  /* 0x00000029ff042299 */ /* 0x000fe40008011605 */
[----:B------:R-:W-:Y:S02]  /*5950*/  @UP2 USHF.R.U32.HI UR7, URZ, UR41, UR10 ;  /* 0x00000029ff072299 */ /* 0x000fe4000801160a */
[----:B------:R-:W-:Y:S02]  /*5960*/  UIMAD UR4, UR42, UR4, URZ ;  /* 0x000000042a0472a4 */ /* 0x000fe4000f8e02ff */
[----:B------:R-:W-:Y:S02]  /*5970*/  UIMAD.WIDE.U32 UR10, UR6, UR40, URZ ;  /* 0x00000028060a72a5 */ /* 0x000fe4000f8e00ff */
[----:B------:R-:W-:Y:S02]  /*5980*/  USEL UR5, UR38, UR12, !UP1 ;  /* 0x0000000c26057287 */ /* 0x000fe4000c800000 */
[----:B------:R-:W-:Y:S02]  /*5990*/  UIMAD UR8, UR42, UR7, URZ ;  /* 0x000000072a0872a4 */ /* 0x000fe4000f8e02ff */
[----:B------:R-:W-:Y:S03]  /*59a0*/  UISETP.GE.AND UP0, UPT, UR6, UR4, UPT ;  /* 0x000000040600728c */ /* 0x000fe6000bf06270 */
[----:B------:R-:W-:Y:S01]  /*59b0*/  UMOV UR4, UR11 ;  /* 0x0000000b00047c82 */ /* 0x000fe20008000000 */
[----:B------:R-:W-:Y:S02]  /*59c0*/  UISETP.GE.OR UP0, UPT, UR5, UR8, UP0 ;  /* 0x000000080500728c */ /* 0x000fe40008706670 */
[----:B------:R-:W-:Y:S02]  /*59d0*/  USHF.R.U32.HI UR4, URZ, UR41, UR4 ;  /* 0x00000029ff047299 */ /* 0x000fe40008011604 */
[----:B------:R-:W-:Y:S02]  /*59e0*/  UIMAD.WIDE.U32 UR8, UR5, UR40, URZ ;  /* 0x00000028050872a5 */ /* 0x000fe4000f8e00ff */
[----:B------:R-:W-:Y:S02]  /*59f0*/  USEL UR11, UR6, UR4, !UP2 ;  /* 0x00000004060b7287 */ /* 0x000fe4000d000000 */
[----:B------:R-:W-:Y:S02]  /*5a00*/  UIADD3 UR8, UPT, UPT, -UR5, URZ, URZ ;  /* 0x000000ff05087290 */ /* 0x000fe4000fffe1ff */
[----:B------:R-:W-:Y:S01]  /*5a10*/  UIADD3 UR10, UPT, UPT, -UR11, URZ, URZ ;  /* 0x000000ff0b0a7290 */ /* 0x000fe2000fffe1ff */
[----:B------:R-:W-:Y:S01]  /*5a20*/  @!UP0 UMOV UR4, UR9 ;  /* 0x0000000900048c82 */ /* 0x000fe20008000000 */
[----:B------:R-:W-:Y:S02]  /*5a30*/  UIADD3 UR9, UPT, UPT, -UR6, URZ, URZ ;  /* 0x000000ff06097290 */ /* 0x000fe4000fffe1ff */
[----:B------:R-:W-:Y:S02]  /*5a40*/  @!UP0 USHF.R.U32.HI UR4, URZ, UR41, UR4 ;  /* 0x00000029ff048299 */ /* 0x000fe40008011604 */
[----:B------:R-:W-:Y:S02]  /*5a50*/  UIMAD UR10, UR42, UR10, UR6 ;  /* 0x0000000a2a0a72a4 */ /* 0x000fe4000f8e0206 */
[----:B------:R-:W-:Y:S04]  /*5a60*/  @!UP0 USEL UR4, UR5, UR4, !UP2 ;  /* 0x0000000405048287 */ /* 0x000fe8000d000000 */
[----:B------:R-:W-:Y:S02]  /*5a70*/  @!UP0 UIMAD UR10, UR7, UR10, UR4 ;  /* 0x0000000a070a82a4 */ /* 0x000fe4000f8e0204 */
[----:B------:R-:W-:Y:S02]  /*5a80*/  @!UP0 UIADD3 UR11, UPT, UPT, UR11, -UR4, URZ ;  /* 0x800000040b0b8290 */ /* 0x000fe4000fffe0ff */
[----:B------:R-:W-:Y:S02]  /*5a90*/  UIMAD UR7, UR43, UR8, UR38 ;  /* 0x000000082b0772a4 */ /* 0x000fe4000f8e0226 */
[----:B------:R-:W-:Y:S02]  /*5aa0*/  @!UP0 UIMAD UR6, UR11, UR42, UR5 ;  /* 0x0000002a0b0682a4 */ /* 0x000fe4000f8e0205 */
[----:B------:R-:W-:Y:S01]  /*5ab0*/  UIMAD UR4, UR54, UR9, UR37 ;  /* 0x00000009360472a4 */ /* 0x000fe2000f8e0225 */
[----:B------:R-:W-:Y:S02]  /*5ac0*/  @!UP0 UMOV UR5, UR10 ;  /* 0x0000000a00058c82 */ /* 0x000fe40008000000 */
[----:B------:R-:W-:Y:S02]  /*5ad0*/  UIMAD UR38, UR5, UR43, UR7 ;  /* 0x0000002b052672a4 */ /* 0x000fe4000f8e0207 */
[----:B------:R-:W-:Y:S11]  /*5ae0*/  UIMAD UR37, UR6, UR54, UR4 ;  /* 0x00000036062572a4 */ /* 0x000ff6000f8e0204 */
[----:B------:R-:W-:Y:S01]  /*5af0*/  @!UPT UIADD3 URZ, UPT, UPT, URZ, URZ, URZ ;  /* 0x000000fffffff290 */ /* 0x000fe2000fffe0ff */
.L_x_96:
[----:B------:R-:W-:Y:S01]  /*5b00*/  UISETP.NE.AND UP0, UPT, UR39, 0x1, UPT ;  /* 0x000000012700788c */ /* 0x000fe2000bf05270 */
[----:B------:R-:W-:Y:S01]  /*5b10*/  LOP3.LUT P0, RZ, R49, 0x1b0, RZ, 0xc0, !PT ;  /* 0x000001b031ff7812 */ /* 0x000fe2000780c0ff */
[----:B------:R-:W-:Y:S01]  /*5b20*/  USHF.L.U32 UR50, UR20, 0x6, URZ ;  /* 0x0000000614327899 */ /* 0x000fe200080006ff */
[----:B------:R-:W-:Y:S01]  /*5b30*/  BSSY.RECONVERGENT B6, `(.L_x_97) ;  /* 0x0000034000067945 */ /* 0x000fe20003800200 */
[----:B------:R-:W-:Y:S01]  /*5b40*/  UIMAD UR49, UR24, 0x60, URZ ;  /* 0x00000060183178a4 */ /* 0x000fe2000f8e02ff */
[----:B------:R-:W-:Y:S06]  /*5b50*/  IADD3 R51, PT, PT, R51, 0x1, RZ ;  /* 0x0000000133337810 */ /* 0x000fec0007ffe0ff */
[----:B------:R-:W2:Y:S01]  /*5b60*/  @!UP0 LDCU.128 UR12, c[0x0][0xb10] ;  /* 0x00016200ff0c87ac */ /* 0x000ea20008000c00 */
[----:B------:R-:W3:Y:S01]  /*5b70*/  @!UP0 LDCU UR5, c[0x0][0xb0c] ;  /* 0x00016180ff0587ac */ /* 0x000ee20008000800 */
[----:B------:R-:W4:Y:S01]  /*5b80*/  @!UP0 LDCU UR10, c[0x0][0xb20] ;  /* 0x00016400ff0a87ac */ /* 0x000f220008000800 */
[----:B--2---:R-:W-:Y:S02]  /*5b90*/  UIMAD.WIDE.U32 UR8, UR38, UR12, URZ ;  /* 0x0000000c260872a5 */ /* 0x004fe4000f8e00ff */
[----:B------:R-:W-:Y:S02]  /*5ba0*/  UIMAD.WIDE.U32 UR6, UR37, UR15, URZ ;  /* 0x0000000f250672a5 */ /* 0x000fe4000f8e00ff */
[----:B------:R-:W-:Y:S03]  /*5bb0*/  @!UP0 UISETP.NE.AND UP1, UPT, UR14, 0x1, UPT ;  /* 0x000000010e00888c */ /* 0x000fe6000bf25270 */
[----:B------:R-:W-:Y:S01]  /*5bc0*/  @!UP0 UMOV UR4, UR9 ;  /* 0x0000000900048c82 */ /* 0x000fe20008000000 */
[----:B---3--:R-:W-:Y:S02]  /*5bd0*/  @!UP0 UISETP.NE.AND UP2, UPT, UR5, 0x1, UPT ;  /* 0x000000010500888c */ /* 0x008fe4000bf45270 */
[----:B------:R-:W-:Y:S01]  /*5be0*/  @!UP0 USHF.R.U32.HI UR4, URZ, UR13, UR4 ;  /* 0x0000000dff048299 */ /* 0x000fe20008011604 */
[----:B------:R-:W-:Y:S02]  /*5bf0*/  @!UP0 UMOV UR6, UR7 ;  /* 0x0000000700068c82 */ /* 0x000fe40008000000 */
[----:B----4-:R-:W-:Y:S02]  /*5c00*/  @!UP0 USHF.R.U32.HI UR6, URZ, UR10, UR6 ;  /* 0x0000000aff068299 */ /* 0x010fe40008011606 */
[----:B------:R-:W-:Y:S02]  /*5c10*/  @!UP0 USEL UR7, UR38, UR4, !UP2 ;  /* 0x0000000426078287 */ /* 0x000fe4000d000000 */
[----:B------:R-:W-:Y:S04]  /*5c20*/  @!UP0 USEL UR6, UR37, UR6, !UP1 ;  /* 0x0000000625068287 */ /* 0x000fe8000c800000 */
[----:B------:R-:W-:Y:S02]  /*5c30*/  @!UP0 UIADD3 UR4, UPT, UPT, -UR7, UR6, URZ ;  /* 0x0000000607048290 */ /* 0x000fe4000fffe1ff */
[----:B------:R-:W-:Y:S02]  /*5c40*/  @!UP0 UIADD3 UR6, UPT, UPT, UR7, -UR6, URZ ;  /* 0x8000000607068290 */ /* 0x000fe4000fffe0ff */
[----:B------:R-:W-:Y:S02]  /*5c50*/  @!UP0 UIMAD UR38, UR4, UR5, UR38 ;  /* 0x00000005042682a4 */ /* 0x000fe4000f8e0226 */
[----:B------:R-:W-:Y:S01]  /*5c60*/  @!UP0 UIMAD UR37, UR6, UR14, UR37 ;  /* 0x0000000e062582a4 */ /* 0x000fe2000f8e0225 */
[----:B------:R-:W-:Y:S11]  /*5c70*/  @!P0 BRA `(.L_x_98) ;  /* 0x00000000007c8947 */ /* 0x000ff60003800000 */
[----:B------:R-:W2:Y:S01]  /*5c80*/  LDCU.64 UR8, c[0x4][0x80] ;  /* 0x01001000ff0877ac */ /* 0x000ea20008000a00 */
[----:B------:R-:W-:Y:S01]  /*5c90*/  MOV R16, 0x0 ;  /* 0x0000000000107802 */ /* 0x000fe20000000f00 */
[----:B------:R-:W-:Y:S02]  /*5ca0*/  HFMA2 R12, -RZ, RZ, 0, 5.9604644775390625e-08 ;  /* 0x00000001ff0c7431 */ /* 0x000fe400000001ff */
[----:B------:R-:W-:Y:S01]  /*5cb0*/  IMAD.MOV.U32 R8, RZ, RZ, 0x70 ;  /* 0x00000070ff087424 */ /* 0x000fe200078e00ff */
[----:B------:R3:W4:Y:S01]  /*5cc0*/  LDC.64 R14, c[0x4][R16] ;  /* 0x01000000100e7b82 */ /* 0x0007220000000a00 */
[----:B------:R-:W1:Y:S01]  /*5cd0*/  LDCU.64 UR6, c[0x4][0x88] ;  /* 0x01001100ff0677ac */ /* 0x000e620008000a00 */
[----:B------:R-:W-:Y:S01]  /*5ce0*/  IMAD.MOV.U32 R13, RZ, RZ, RZ ;  /* 0x000000ffff0d7224 */ /* 0x000fe200078e00ff */
[----:B------:R-:W1:Y:S01]  /*5cf0*/  LDCU.64 UR4, c[0x4][0x8] ;  /* 0x01000100ff0477ac */ /* 0x000e620008000a00 */
[----:B--2---:R-:W-:Y:S01]  /*5d00*/  MOV R5, UR9 ;  /* 0x0000000900057c02 */ /* 0x004fe20008000f00 */
[----:B------:R-:W-:Y:S01]  /*5d10*/  IMAD.U32 R4, RZ, RZ, UR8 ;  /* 0x00000008ff047e24 */ /* 0x000fe2000f8e00ff */
[----:B-1----:R-:W-:Y:S01]  /*5d20*/  MOV R7, UR7 ;  /* 0x0000000700077c02 */ /* 0x002fe20008000f00 */
[----:B------:R-:W-:Y:S01]  /*5d30*/  IMAD.U32 R6, RZ, RZ, UR6 ;  /* 0x00000006ff067e24 */ /* 0x000fe2000f8e00ff */
[----:B------:R-:W-:Y:S01]  /*5d40*/  MOV R11, UR5 ;  /* 0x00000005000b7c02 */ /* 0x000fe20008000f00 */
[----:B------:R-:W-:Y:S02]  /*5d50*/  IMAD.U32 R10, RZ, RZ, UR4 ;  /* 0x00000004ff0a7e24 */ /* 0x000fe4000f8e00ff */
[----:B------:R-:W-:Y:S07]  /*5d60*/  LEPC R20, `(.L_x_99) ;  /* 0x000000001014794e */ /* 0x000fee0000000000 */
[----:B---345:R-:W-:Y:S05]  /*5d70*/  CALL.ABS.NOINC R14 ;  /* 0x000000000e007343 */ /* 0x038fea0003c00000 */
.L_x_99:
[----:B------:R-:W1:Y:S01]  /*5d80*/  LDCU.64 UR8, c[0x4][0x80] ;  /* 0x01001000ff0877ac */ /* 0x000e620008000a00 */
[----:B------:R-:W2:Y:S01]  /*5d90*/  LDC.64 R16, c[0x4][R16] ;  /* 0x0100000010107b82 */ /* 0x000ea20000000a00 */
[----:B------:R-:W-:Y:S02]  /*5da0*/  HFMA2 R12, -RZ, RZ, 0, 5.9604644775390625e-08 ;  /* 0x00000001ff0c7431 */ /* 0x000fe400000001ff */
[----:B------:R-:W-:Y:S02]  /*5db0*/  IMAD.MOV.U32 R8, RZ, RZ, 0x70 ;  /* 0x00000070ff087424 */ /* 0x000fe400078e00ff */
[----:B------:R-:W-:Y:S01]  /*5dc0*/  IMAD.MOV.U32 R13, RZ, RZ, RZ ;  /* 0x000000ffff0d7224 */ /* 0x000fe200078e00ff */
[----:B------:R-:W3:Y:S01]  /*5dd0*/  LDCU.64 UR6, c[0x4][0x88] ;  /* 0x01001100ff0677ac */ /* 0x000ee20008000a00 */
[----:B------:R-:W4:Y:S01]  /*5de0*/  LDCU.64 UR4, c[0x4][0x8] ;  /* 0x01000100ff0477ac */ /* 0x000f220008000a00 */
[----:B-1----:R-:W-:Y:S02]  /*5df0*/  MOV R4, UR8 ;  /* 0x0000000800047c02 */ /* 0x002fe40008000f00 */
[----:B------:R-:W-:Y:S02]  /*5e00*/  MOV R5, UR9 ;  /* 0x0000000900057c02 */ /* 0x000fe40008000f00 */
[----:B---3--:R-:W-:Y:S01]  /*5e10*/  MOV R7, UR7 ;  /* 0x0000000700077c02 */ /* 0x008fe20008000f00 */
[----:B------:R-:W-:Y:S01]  /*5e20*/  IMAD.U32 R6, RZ, RZ, UR6 ;  /* 0x00000006ff067e24 */ /* 0x000fe2000f8e00ff */
[----:B----4-:R-:W-:Y:S01]  /*5e30*/  MOV R11, UR5 ;  /* 0x00000005000b7c02 */ /* 0x010fe20008000f00 */
[----:B------:R-:W-:Y:S02]  /*5e40*/  IMAD.U32 R10, RZ, RZ, UR4 ;  /* 0x00000004ff0a7e24 */ /* 0x000fe4000f8e00ff */
[----:B------:R-:W-:Y:S07]  /*5e50*/  LEPC R20, `(.L_x_98) ;  /* 0x000000001014794e */ /* 0x000fee0000000000 */
[----:B--2---:R-:W-:Y:S05]  /*5e60*/  CALL.ABS.NOINC R16 ;  /* 0x0000000010007343 */ /* 0x004fea0003c00000 */
.L_x_98:
[----:B------:R-:W-:Y:S05]  /*5e70*/  BSYNC.RECONVERGENT B6 ;  /* 0x0000000000067941 */ /* 0x000fea0003800200 */
.L_x_97:
[----:B------:R-:W-:Y:S01]  /*5e80*/  R2UR UR4, R48 ;  /* 0x00000000300472ca */ /* 0x000fe200000e0000 */
[----:B------:R-:W-:Y:S01]  /*5e90*/  UISETP.NE.U32.AND UP0, UPT, UR62, URZ, UPT ;  /* 0x000000ff3e00728c */ /* 0x000fe2000bf05070 */
[----:B------:R-:W-:Y:S02]  /*5ea0*/  ISETP.NE.U32.AND P4, PT, R42, RZ, PT ;  /* 0x000000ff2a00720c */ /* 0x000fe40003f85070 */
[----:B------:R-:W-:Y:S01]  /*5eb0*/  ISETP.NE.U32.AND P2, PT, RZ, UR56, PT ;  /* 0x00000038ff007c0c */ /* 0x000fe2000bf45070 */
[----:B------:R-:W-:Y:S01]  /*5ec0*/  UISETP.NE.AND.EX UP1, UPT, UR63, URZ, UPT, UP0 ;  /* 0x000000ff3f00728c */ /* 0x000fe2000bf25300 */
[----:B------:R-:W-:Y:S01]  /*5ed0*/  ISETP.NE.AND.EX P4, PT, R43, RZ, PT, P4 ;  /* 0x000000ff2b00720c */ /* 0x000fe20003f85340 */
[----:B------:R-:W-:Y:S01]  /*5ee0*/  UPLOP3.LUT UP0, UPT, UPT, UPT, UPT, 0x40, 0x4 ;  /* 0x000000000004789c */ /* 0x000fe20003f0e870 */
[----:B------:R-:W-:Y:S05]  /*5ef0*/  ISETP.NE.AND.EX P2, PT, RZ, UR57, PT, P2 ;  /* 0x00000039ff007c0c */ /* 0x000fea000bf45320 */
[----:B------:R-:W-:Y:S06]  /*5f00*/  UISETP.NE.AND UP2, UPT, UR4, URZ, UPT ;  /* 0x000000ff0400728c */ /* 0x000fec000bf45270 */
[----:B------:R-:W-:Y:S05]  /*5f10*/  PLOP3.LUT P1, PT, PT, PT, UP2, 0x80, 0x8 ;  /* 0x000000000008781c */ /* 0x000fea0003f2f028 */
[----:B------:R-:W-:Y:S06]  /*5f20*/  @UP2 UPLOP3.LUT UP0, UPT, UPT, UPT, UP1, 0x80, 0x8 ;  /* 0x000000000008289c */ /* 0x000fec0003f0f010 */
[----:B------:R-:W-:Y:S01]  /*5f30*/  PLOP3.LUT P0, PT, PT, PT, UP0, 0x80, 0x8 ;  /* 0x000000000008781c */ /* 0x000fe20003f0f008 */
[----:B------:R-:W-:Y:S01]  /*5f40*/  @!UPT UIADD3 URZ, UPT, UPT, URZ, URZ, URZ ;  /* 0x000000fffffff290 */ /* 0x000fe2000fffe0ff */
[----:B------:R-:W-:Y:S11]  /*5f50*/  BRA.U !UP1, `(.L_x_100) ;  /* 0x00000001093c7547 */ /* 0x000ff6000b800000 */
[----:B------:R-:W-:Y:S01]  /*5f60*/  UISETP.NE.U32.AND UP0, UPT, UR56, URZ, UPT ;  /* 0x000000ff3800728c */ /* 0x000fe2000bf05070 */
[----:B-1----:R-:W-:Y:S01]  /*5f70*/  HFMA2 R0, -RZ, RZ, 0, 5.9604644775390625e-08 ;  /* 0x00000001ff007431 */ /* 0x002fe200000001ff */
[----:B------:R-:W1:Y:S01]  /*5f80*/  LDCU.64 UR8, c[0x0][0x358] ;  /* 0x00006b00ff0877ac */ /* 0x000e620008000a00 */
[----:B------:R-:W-:Y:S01]  /*5f90*/  IMAD.MOV.U32 R45, RZ, RZ, 0x1 ;  /* 0x00000001ff2d7424 */ /* 0x000fe200078e00ff */
[----:B------:R-:W-:Y:S06]  /*5fa0*/  UISETP.NE.AND.EX UP0, UPT, UR57, URZ, UPT, UP0 ;  /* 0x000000ff3900728c */ /* 0x000fec000bf05300 */
[----:B------:R-:W-:Y:S05]  /*5fb0*/  PLOP3.LUT P3, PT, PT, PT, UP0, 0x80, 0x8 ;  /* 0x000000000008781c */ /* 0x000fea0003f6f008 */
[----:B------:R-:W2:Y:S01]  /*5fc0*/  @UP0 LDCU.64 UR4, c[0x0][0x888] ;  /* 0x00011100ff0407ac */ /* 0x000ea20008000a00 */
[----:B------:R-:W-:Y:S07]  /*5fd0*/  @UP0 UIMAD UR6, UR36, UR62, URZ ;  /* 0x0000003e240602a4 */ /* 0x000fee000f8e02ff */
[----:B------:R-:W-:Y:S01]  /*5fe0*/  @!P3 PRMT R45, R0, 0x7610, R45 ;  /* 0x00007610002db816 */ /* 0x000fe2000000002d */
[----:B--2---:R-:W-:Y:S06]  /*5ff0*/  @UP0 UIMAD.WIDE UR4, UR6, 0x4, UR4 ;  /* 0x00000004060408a5 */ /* 0x004fec000f8e0204 */
[----:B------:R-:W-:Y:S01]  /*6000*/  IMAD.U32 R4, RZ, RZ, UR4 ;  /* 0x00000004ff047e24 */ /* 0x000fe2000f8e00ff */
[----:B------:R-:W-:Y:S04]  /*6010*/  MOV R5, UR5 ;  /* 0x0000000500057c02 */ /* 0x000fe80008000f00 */
[----:B------:R-:W2:Y:S01]  /*6020*/  @!UP0 LDCU UR4, c[0x0][0x880] ;  /* 0x00011000ff0487ac */ /* 0x000ea20008000800 */
[----:B-1---5:R3:W5:Y:S02]  /*6030*/  @P3 LDG.E R25, desc[UR8][R4.64] ;  /* 0x0000000804193981 */ /* 0x022764000c1e1900 */
[----:B--23--:R-:W-:Y:S02]  /*6040*/  @!P3 IMAD.U32 R25, RZ, RZ, UR4 ;  /* 0x00000004ff19be24 */ /* 0x00cfe4000f8e00ff */
.L_x_100:
[----:B------:R-:W-:Y:S05]  /*6050*/  @!P4 BRA `(.L_x_101) ;  /* 0x000000000024c947 */ /* 0x000fea0003800000 */
[----:B------:R-:W-:Y:S01]  /*6060*/  ISETP.NE.U32.AND P3, PT, R40, RZ, PT ;  /* 0x000000ff2800720c */ /* 0x000fe20003f65070 */
[----:B------:R-:W2:Y:S03]  /*6070*/  LDCU.64 UR4, c[0x0][0x358] ;  /* 0x00006b00ff0477ac */ /* 0x000ea60008000a00 */
[----:B------:R-:W-:Y:S11]  /*6080*/  ISETP.NE.AND.EX P3, PT, R41, RZ, PT, P3 ;  /* 0x000000ff2900720c */ /* 0x000ff60003f65330 */
[----:B------:R-:W-:Y:S02]  /*6090*/  @!UPT UIADD3 URZ, UPT, UPT, URZ, URZ, URZ ;  /* 0x000000fffffff290 */ /* 0x000fe4000fffe0ff */
[----:B------:R-:W3:Y:S01]  /*60a0*/  @P3 LDC.64 R4, c[0x0][0x8a8] ;  /* 0x00022a00ff043b82 */ /* 0x000ee20000000a00 */
[----:B-1----:R-:W-:Y:S04]  /*60b0*/  @P3 IMAD R0, R42, UR36, RZ ;  /* 0x000000242a003c24 */ /* 0x002fe8000f8e02ff */
[----:B---3--:R-:W-:Y:S05]  /*60c0*/  @P3 IMAD.WIDE R4, R0, 0x4, R4 ;  /* 0x0000000400043825 */ /* 0x008fea00078e0204 */
[----:B--2--5:R2:W5:Y:S02]  /*60d0*/  @P3 LDG.E R23, desc[UR4][R4.64] ;  /* 0x0000000404173981 */ /* 0x024564000c1e1900 */
[----:B--2---:R-:W3:Y:S02]  /*60e0*/  @!P3 LDC R23, c[0x0][0x8a0] ;  /* 0x00022800ff17bb82 */ /* 0x004ee40000000800 */
.L_x_101:
[----:B-----5:R-:W-:Y:S01]  /*60f0*/  FSETP.NEU.AND P3, PT, R25, RZ, PT ;  /* 0x000000ff1900720b */ /* 0x020fe20003f6d000 */
[----:B------:R-:W-:Y:S01]  /*6100*/  IMAD.SHL.U32 R60, R44, 0x2, RZ ;  /* 0x000000022c3c7824 */ /* 0x000fe200078e00ff */
[----:B------:R-:W-:Y:S01]  /*6110*/  SEL R5, RZ, 0xffffffff, P2 ;  /* 0xffffffffff057807 */ /* 0x000fe20001000000 */
[----:B------:R-:W-:Y:S01]  /*6120*/  BSSY B1, `(.L_x_102) ;  /* 0x0000035000017945 */ /* 0x000fe20003800000 */
[----:B------:R-:W-:Y:S01]  /*6130*/  @P1 LOP3.LUT P2, RZ, R45, 0xff, RZ, 0xc0, !PT ;  /* 0x000000ff2dff1812 */ /* 0x000fe2000784c0ff */
[----:B------:R-:W-:Y:S01]  /*6140*/  VIADD R59, R60, UR44 ;  /* 0x0000002c3c3b7c36 */ /* 0x000fe20008000000 */
[----:B-1----:R-:W-:Y:S01]  /*6150*/  @P1 SEL R0, RZ, 0xffffffff, P3 ;  /* 0xffffffffff001807 */ /* 0x002fe20001800000 */
[----:B------:R-:W-:Y:S01]  /*6160*/  IMAD.MOV.U32 R61, RZ, RZ, 0x1 ;  /* 0x00000001ff3d7424 */ /* 0x000fe200078e00ff */
[----:B------:R-:W-:Y:S01]  /*6170*/  LOP3.LUT R54, R54, 0x1, RZ, 0x3c, !PT ;  /* 0x0000000136367812 */ /* 0x000fe200078e3cff */
[----:B------:R-:W-:Y:S01]  /*6180*/  IMAD.MOV.U32 R27, RZ, RZ, RZ ;  /* 0x000000ffff1b7224 */ /* 0x000fe200078e00ff */
[----:B------:R-:W-:Y:S02]  /*6190*/  @P0 SEL R0, R5, R0, !P2 ;  /* 0x0000000005000207 */ /* 0x000fe40005000000 */
[----:B------:R-:W-:Y:S02]  /*61a0*/  CS2R R38, SRZ ;  /* 0x0000000000267805 */ /* 0x000fe4000001ff00 */
[----:B------:R-:W-:Y:S02]  /*61b0*/  LEA R26, R22, UR44, 0x3 ;  /* 0x0000002c161a7c11 */ /* 0x000fe4000f8e18ff */
[----:B------:R-:W-:Y:S02]  /*61c0*/  CS2R R36, SRZ ;  /* 0x0000000000247805 */ /* 0x000fe4000001ff00 */
[----:B------:R-:W-:Y:S02]  /*61d0*/  @P1 LOP3.LUT R0, R0, 0x1, RZ, 0xc0, !PT ;  /* 0x0000000100001812 */ /* 0x000fe400078ec0ff */
[----:B------:R-:W-:Y:S02]  /*61e0*/  CS2R R30, SRZ ;  /* 0x00000000001e7805 */ /* 0x000fe4000001ff00 */
[----:B------:R-:W-:Y:S02]  /*61f0*/  SHF.L.U32 R3, R53, 0x1f, RZ ;  /* 0x0000001f35037819 */ /* 0x000fe400000006ff */
[----:B------:R-:W-:Y:S02]  /*6200*/  CS2R R28, SRZ ;  /* 0x00000000001c7805 */ /* 0x000fe4000001ff00 */
[----:B------:R-:W-:Y:S01]  /*6210*/  ISETP.NE.U32.OR P5, PT, R0, 0x1, !P1 ;  /* 0x000000010000780c */ /* 0x000fe20004fa5470 */
[----:B------:R-:W-:Y:S01]  /*6220*/  IMAD.IADD R58, R55, 0x1, R59 ;  /* 0x00000001373a7824 */ /* 0x000fe200078e023b */
[----:B------:R-:W-:Y:S02]  /*6230*/  PLOP3.LUT P2, PT, PT, PT, UP1, 0x80, 0x8 ;  /* 0x000000000008781c */ /* 0x000fe40003f4f018 */
[----:B------:R-:W-:Y:S02]  /*6240*/  LOP3.LUT P4, R50, R45, 0xff, RZ, 0xc0, !PT ;  /* 0x000000ff2d327812 */ /* 0x000fe4000788c0ff */
[----:B------:R-:W-:Y:S02]  /*6250*/  SEL R4, RZ, 0xffffffff, P3 ;  /* 0xffffffffff047807 */ /* 0x000fe40001800000 */
[----:B------:R-:W-:Y:S02]  /*6260*/  LEA.HI R24, R22, R22, RZ, 0x1 ;  /* 0x0000001616187211 */ /* 0x000fe400078f08ff */
[----:B------:R-:W-:Y:S03]  /*6270*/  P2R R57, PR, RZ, 0x20 ;  /* 0x00000020ff397803 */ /* 0x000fe60000000000 */
[----:B------:R-:W-:Y:S02]  /*6280*/  @P5 SHF.L.U32 R0, R54, 0x1f, RZ ;  /* 0x0000001f36005819 */ /* 0x000fe400000006ff */
[----:B------:R-:W-:Y:S02]  /*6290*/  @P2 SEL R4, R5, R4, !P4 ;  /* 0x0000000405042207 */ /* 0x000fe40006000000 */
[----:B------:R1:W2:Y:S02]  /*62a0*/  @P5 SYNCS.PHASECHK.TRANS64.TRYWAIT P1, [UR44+0xa0], R0 ;  /* 0x0000a000ff0055a7 */ /* 0x0002a4000802112c */
[----:B------:R-:W-:Y:S04]  /*62b0*/  LOP3.LUT R4, R4, 0x1, RZ, 0xc0, !PT ;  /* 0x0000000104047812 */ /* 0x000fe800078ec0ff */
[----:B------:R-:W-:Y:S04]  /*62c0*/  ISETP.NE.U32.AND P2, PT, R4, 0x1, PT ;  /* 0x000000010400780c */ /* 0x000fe80003f45070 */
[----:B------:R-:W-:Y:S01]  /*62d0*/  P2R R62, PR, RZ, 0x4 ;  /* 0x00000004ff3e7803 */ /* 0x000fe20000000000 */
[----:B------:R4:W3:Y:S01]  /*62e0*/  SYNCS.PHASECHK.TRANS64.TRYWAIT P0, [R26+URZ+0x100], R3 ;  /* 0x000100031a0075a7 */ /* 0x0008e200080011ff */
[----:B-1----:R-:W-:Y:S02]  /*62f0*/  SHF.R.U32.HI R0, RZ, 0x1, R24 ;  /* 0x00000001ff007819 */ /* 0x002fe40000011618 */
[----:B------:R-:W-:Y:S03]  /*6300*/  LOP3.LUT R24, R24, 0xffe, RZ, 0xc0, !PT ;  /* 0x00000ffe18187812 */ /* 0x000fe600078ec0ff */
[----:B------:R-:W-:Y:S02]  /*6310*/  IMAD R0, R0, 0x60, R2 ;  /* 0x0000006000007824 */ /* 0x000fe400078e0202 */
[----:B------:R-:W-:Y:S04]  /*6320*/  IMAD.IADD R24, R22, 0x1, -R24 ;  /* 0x0000000116187824 */ /* 0x000fe800078e0a18 */
[----:B------:R-:W-:Y:S01]  /*6330*/  IMAD R24, R24, 0x100000, R0 ;  /* 0x0010000018187824 */ /* 0x000fe200078e0200 */
[----:B--2---:R-:W-:Y:S01]  /*6340*/  @P5 SEL R61, RZ, 0x1, !P1 ;  /* 0x00000001ff3d5807 */ /* 0x004fe20004800000 */
[----:B----4-:R-:W-:Y:S06]  /*6350*/  @!P5 BRA `(.L_x_103) ;  /* 0x000000000044d947 */ /* 0x010fec0003800000 */
[----:B------:R-:W-:Y:S01]  /*6360*/  IMAD.MOV.U32 R38, RZ, RZ, RZ ;  /* 0x000000ffff267224 */ /* 0x000fe200078e00ff */
[----:B------:R-:W-:Y:S01]  /*6370*/  ISETP.NE.AND P1, PT, R61, RZ, PT ;  /* 0x000000ff3d00720c */ /* 0x000fe20003f25270 */
[----:B------:R-:W-:Y:S01]  /*6380*/  BSSY B0, `(.L_x_104) ;  /* 0x0000008000007945 */ /* 0x000fe20003800000 */
[----:B------:R-:W-:Y:S02]  /*6390*/  CS2R R30, SRZ ;  /* 0x00000000001e7805 */ /* 0x000fe4000001ff00 */
[----:B------:R-:W-:Y:S02]  /*63a0*/  CS2R R28, SRZ ;  /* 0x00000000001c7805 */ /* 0x000fe4000001ff00 */
[----:B------:R-:W-:Y:S07]  /*63b0*/  CS2R R36, SRZ ;  /* 0x0000000000247805 */ /* 0x000fee000001ff00 */
[----:B------:R-:W-:Y:S05]  /*63c0*/  @P1 BRA `(.L_x_105) ;  /* 0x00000000000c1947 */ /* 0x000fea0003800000 */
[----:B------:R-:W-:Y:S04]  /*63d0*/  SHF.L.U32 R4, R54, 0x1f, RZ ;  /* 0x0000001f36047819 */ /* 0x000fe800000006ff */
[----:B------:R-:W1:Y:S02]  /*63e0*/  SYNCS.PHASECHK.TRANS64.TRYWAIT P1, [UR44+0xa0], R4 ;  /* 0x0000a004ff0075a7 */ /* 0x000e64000802112c */
[----:B-1----:R-:W-:Y:S05]  /*63f0*/  @!P1 BRA `(.L_x_106) ;  /* 0x0000002800049947 */ /* 0x002fea0003800000 */
.L_x_105:
[----:B------:R-:W-:Y:S05]  /*6400*/  BSYNC B0 ;  /* 0x0000000000007941 */ /* 0x000fea0003800000 */
.L_x_104:
[----:B------:R-:W-:Y:S01]  /*6410*/  ISETP.NE.AND P1, PT, R62, RZ, PT ;  /* 0x000000ff3e00720c */ /* 0x000fe20003f25270 */
[----:B------:R-:W-:Y:S11]  /*6420*/  HFMA2 R27, -RZ, RZ, 0, 5.9604644775390625e-08 ;  /* 0x00000001ff1b7431 */ /* 0x000ff600000001ff */
[----:B------:R-:W-:Y:S01]  /*6430*/  @!UPT UIADD3 URZ, UPT, UPT, URZ, URZ, URZ ;  /* 0x000000fffffff290 */ /* 0x000fe2000fffe0ff */
[----:B------:R-:W-:Y:S05]  /*6440*/  @P1 WARPSYNC.ALL ;  /* 0x0000000000001948 */ /* 0x000fea0003800000 */
[----:B------:R2:W4:Y:S04]  /*6450*/  @P1 LDSM.16.M88.4 R28, [R60+UR44+0x200] ;  /* 0x0002002c3c1c183b */ /* 0x0005280008000200 */
[----:B------:R2:W1:Y:S02]  /*6460*/  @P1 LDSM.16.M88.4 R36, [R58+0x200] ;  /* 0x000200003a24183b */ /* 0x0004640000000200 */
.L_x_103:
[----:B------:R-:W-:Y:S05]  /*6470*/  BSYNC B1 ;  /* 0x0000000000017941 */ /* 0x000fea0003800000 */
.L_x_102:
[----:B-1----:R-:W-:Y:S04]  /*6480*/  SHF.R.U32.HI R0, RZ, 0x15, R24 ;  /* 0x00000015ff007819 */ /* 0x002fe80000011618 */
[----:B------:R-:W-:Y:S01]  /*6490*/  LOP3.LUT P1, RZ, R0, 0x3, R46, 0x48, !PT ;  /* 0x0000000300ff7812 */ /* 0x000fe2000782482e */
[----:B------:R-:W-:Y:S01]  /*64a0*/  @!UPT UIADD3 URZ, UPT, UPT, URZ, URZ, URZ ;  /* 0x000000fffffff290 */ /* 0x000fe2000fffe0ff */
[----:B---3--:R-:W-:Y:S11]  /*64b0*/  @P0 BRA `(.L_x_107) ;  /* 0x0000000000080947 */ /* 0x008ff60003800000 */
[----:B------:R-:W1:Y:S02]  /*64c0*/  SYNCS.PHASECHK.TRANS64.TRYWAIT P0, [R26+URZ+0x100], R3 ;  /* 0x000100031a0075a7 */ /* 0x000e6400080011ff */
[----:B-1----:R-:W-:Y:S05]  /*64d0*/  @!P0 BRA `(.L_x_108) ;  /* 0x0000002400e48947 */ /* 0x002fea0003800000 */
.L_x_107:
[----:B------:R-:W-:Y:S05]  /*64e0*/  @!P1 BRA `(.L_x_109) ;  /* 0x0000000000409947 */ /* 0x000fea0003800000 */
[----:B------:R-:W3:Y:S01]  /*64f0*/  LDCU.64 UR8, c[0x4][0x70] ;  /* 0x01000e00ff0877ac */ /* 0x000ee20008000a00 */
[----:B------:R-:W-:Y:S01]  /*6500*/  MOV R15, 0x0 ;  /* 0x00000000000f7802 */ /* 0x000fe20000000f00 */
[----:B------:R-:W-:Y:S02]  /*6510*/  HFMA2 R12, -RZ, RZ, 0, 5.9604644775390625e-08 ;  /* 0x00000001ff0c7431 */ /* 0x000fe400000001ff */
[----:B------:R-:W-:Y:S02]  /*6520*/  IMAD.MOV.U32 R8, RZ, RZ, 0x192 ;  /* 0x00000192ff087424 */ /* 0x000fe400078e00ff */
[----:B------:R-:W-:Y:S01]  /*6530*/  IMAD.MOV.U32 R13, RZ, RZ, RZ ;  /* 0x000000ffff0d7224 */ /* 0x000fe200078e00ff */
[----:B------:R-:W5:Y:S01]  /*6540*/  LDCU.64 UR6, c[0x4][0x78] ;  /* 0x01000f00ff0677ac */ /* 0x000f620008000a00 */
[----:B------:R-:W1:Y:S01]  /*6550*/  LDC.64 R14, c[0x4][R15] ;  /* 0x010000000f0e7b82 */ /* 0x000e620000000a00 */
[----:B------:R-:W2:Y:S01]  /*6560*/  LDCU.64 UR4, c[0x4][0x10] ;  /* 0x01000200ff0477ac */ /* 0x000ea20008000a00 */
[----:B---3--:R-:W-:Y:S01]  /*6570*/  MOV R5, UR9 ;  /* 0x0000000900057c02 */ /* 0x008fe20008000f00 */
[----:B------:R-:W-:Y:S01]  /*6580*/  IMAD.U32 R4, RZ, RZ, UR8 ;  /* 0x00000008ff047e24 */ /* 0x000fe2000f8e00ff */
[----:B-----5:R-:W-:Y:S01]  /*6590*/  MOV R7, UR7 ;  /* 0x0000000700077c02 */ /* 0x020fe20008000f00 */
[----:B------:R-:W-:Y:S01]  /*65a0*/  IMAD.U32 R6, RZ, RZ, UR6 ;  /* 0x00000006ff067e24 */ /* 0x000fe2000f8e00ff */
[----:B--2---:R-:W-:Y:S01]  /*65b0*/  MOV R11, UR5 ;  /* 0x00000005000b7c02 */ /* 0x004fe20008000f00 */
[----:B------:R-:W-:Y:S02]  /*65c0*/  IMAD.U32 R10, RZ, RZ, UR4 ;  /* 0x00000004ff0a7e24 */ /* 0x000fe4000f8e00ff */
[----:B------:R-:W-:Y:S07]  /*65d0*/  LEPC R20, `(.L_x_109) ;  /* 0x000000001014794e */ /* 0x000fee0000000000 */
[----:B-1--4-:R-:W-:Y:S05]  /*65e0*/  CALL.ABS.NOINC R14 ;  /* 0x000000000e007343 */ /* 0x012fea0003c00000 */
.L_x_109:
[----:B----4-:R-:W-:Y:S01]  /*65f0*/  SHF.L.U32 R20, R28, 0x10, RZ ;  /* 0x000000101c147819 */ /* 0x010fe200000006ff */
[----:B------:R-:W-:Y:S05]  /*6600*/  WARPSYNC.ALL ;  /* 0x0000000000007948 */ /* 0x000fea0003800000 */
[----:B------:R-:W-:Y:S01]  /*6610*/  R2UR UR4, R24 ;  /* 0x00000000180472ca */ /* 0x000fe200000e0000 */
[----:B------:R-:W-:Y:S01]  /*6620*/  BSSY.RECONVERGENT B0, `(.L_x_110) ;  /* 0x000004e000007945 */ /* 0x000fe20003800200 */
[----:B------:R-:W-:Y:S02]  /*6630*/  LOP3.LUT R21, R29, 0xffff0000, RZ, 0xc0, !PT ;  /* 0xffff00001d157812 */ /* 0x000fe400078ec0ff */
[----:B------:R-:W-:Y:S09]  /*6640*/  ISETP.NE.AND P0, PT, R56, RZ, PT ;  /* 0x000000ff3800720c */ /* 0x000ff20003f05270 */
[----:B------:R-:W3:Y:S02]  /*6650*/  LDTM.16dp256bit.x4 R4, tmem[UR4] ;  /* 0x00000004000479ee */ /* 0x000ee40008120000 */
[C---:B---3--:R-:W-:Y:S01]  /*6660*/  FMUL R0, R23.reuse, R4 ;  /* 0x0000000417007220 */ /* 0x048fe20000400000 */
[----:B------:R-:W-:Y:S01]  /*6670*/  LOP3.LUT R4, R28, 0xffff0000, RZ, 0xc0, !PT ;  /* 0xffff00001c047812 */ /* 0x000fe200078ec0ff */
[C---:B-1----:R-:W-:Y:S01]  /*6680*/  FMUL R3, R23.reuse, R5 ;  /* 0x0000000517037220 */ /* 0x042fe20000400000 */
[----:B------:R-:W-:Y:S01]  /*6690*/  FMUL R6, R23, R6 ;  /* 0x0000000617067220 */ /* 0x000fe20000400000 */
[----:B------:R-:W-:Y:S01]  /*66a0*/  FFMA R0, R25, R20, R0 ;  /* 0x0000001419007223 */ /* 0x000fe20000000000 */
[----:B------:R-:W-:Y:S01]  /*66b0*/  SHF.L.U32 R20, R29, 0x10, RZ ;  /* 0x000000101d147819 */ /* 0x000fe200000006ff */
[----:B------:R-:W-:Y:S01]  /*66c0*/  FFMA R3, R25, R4, R3 ;  /* 0x0000000419037223 */ /* 0x000fe20000000003 */
[C---:B------:R-:W-:Y:S01]  /*66d0*/  FMUL R4, R23.reuse, R8 ;  /* 0x0000000817047220 */ /* 0x040fe20000400000 */
[C---:B------:R-:W-:Y:S01]  /*66e0*/  FMUL R8, R23.reuse, R12 ;  /* 0x0000000c17087220 */ /* 0x040fe20000400000 */
[----:B------:R-:W-:Y:S01]  /*66f0*/  FMUL R12, R23, R16 ;  /* 0x00000010170c7220 */ /* 0x000fe20000400000 */
[C---:B------:R-:W-:Y:S01]  /*6700*/  SHF.L.U32 R16, R30.reuse, 0x10, RZ ;  /* 0x000000101e107819 */ /* 0x040fe200000006ff */
[----:B------:R-:W-:Y:S01]  /*6710*/  FFMA R6, R25, R20, R6 ;  /* 0x0000001419067223 */ /* 0x000fe20000000006 */
[----:B------:R-:W-:Y:S01]  /*6720*/  F2FP.BF16.F32.PACK_AB R32, R3, R0 ;  /* 0x000000000320723e */ /* 0x000fe200000010ff */
[C---:B------:R-:W-:Y:S01]  /*6730*/  FMUL R7, R23.reuse, R7 ;  /* 0x0000000717077220 */ /* 0x040fe20000400000 */
[----:B------:R-:W-:Y:S01]  /*6740*/  LOP3.LUT R0, R30, 0xffff0000, RZ, 0xc0, !PT ;  /* 0xffff00001e007812 */ /* 0x000fe200078ec0ff */
[----:B------:R-:W-:Y:S01]  /*6750*/  FMUL R5, R23, R9 ;  /* 0x0000000917057220 */ /* 0x000fe20000400000 */
[----:B------:R-:W-:Y:S01]  /*6760*/  SHF.L.U32 R3, R31, 0x10, RZ ;  /* 0x000000101f037819 */ /* 0x000fe200000006ff */
[----:B------:R-:W-:Y:S01]  /*6770*/  FMUL R10, R23, R10 ;  /* 0x0000000a170a7220 */ /* 0x000fe20000400000 */
[C---:B------:R-:W-:Y:S01]  /*6780*/  FFMA R7, R25.reuse, R21, R7 ;  /* 0x0000001519077223 */ /* 0x040fe20000000007 */
[----:B------:R-:W-:Y:S01]  /*6790*/  FFMA R4, R25, R16, R4 ;  /* 0x0000001019047223 */ /* 0x000fe20000000004 */
[----:B------:R-:W-:Y:S01]  /*67a0*/  LOP3.LUT R16, R31, 0xffff0000, RZ, 0xc0, !PT ;  /* 0xffff00001f107812 */ /* 0x000fe200078ec0ff */
[C---:B------:R-:W-:Y:S01]  /*67b0*/  FFMA R5, R25.reuse, R0, R5 ;  /* 0x0000000019057223 */ /* 0x040fe20000000005 */
[C---:B------:R-:W-:Y:S01]  /*67c0*/  SHF.L.U32 R0, R36.reuse, 0x10, RZ ;  /* 0x0000001024007819 */ /* 0x040fe200000006ff */
[----:B------:R-:W-:Y:S01]  /*67d0*/  FFMA R10, R25, R3, R10 ;  /* 0x00000003190a7223 */ /* 0x000fe2000000000a */
[----:B------:R-:W-:Y:S01]  /*67e0*/  LOP3.LUT R3, R36, 0xffff0000, RZ, 0xc0, !PT ;  /* 0xffff000024037812 */ /* 0x000fe200078ec0ff */
[----:B------:R-:W-:Y:S01]  /*67f0*/  FMUL R11, R23, R11 ;  /* 0x0000000b170b7220 */ /* 0x000fe20000400000 */
[----:B------:R-:W-:Y:S01]  /*6800*/  F2FP.BF16.F32.PACK_AB R33, R7, R6 ;  /* 0x000000060721723e */ /* 0x000fe200000010ff */
[----:B------:R-:W-:Y:S01]  /*6810*/  FMUL R9, R23, R13 ;  /* 0x0000000d17097220 */ /* 0x000fe20000400000 */
[----:B------:R-:W-:Y:S01]  /*6820*/  SHF.L.U32 R6, R37, 0x10, RZ ;  /* 0x0000001025067819 */ /* 0x000fe200000006ff */
[----:B------:R-:W-:Y:S01]  /*6830*/  FFMA R11, R25, R16, R11 ;  /* 0x00000010190b7223 */ /* 0x000fe2000000000b */
[----:B------:R-:W-:Y:S01]  /*6840*/  F2FP.BF16.F32.PACK_AB R34, R5, R4 ;  /* 0x000000040522723e */ /* 0x000fe200000010ff */
[----:B------:R-:W-:Y:S01]  /*6850*/  FFMA R8, R25, R0, R8 ;  /* 0x0000000019087223 */ /* 0x000fe20000000008 */
[----:B------:R-:W-:Y:S01]  /*6860*/  FMUL R14, R23, R14 ;  /* 0x0000000e170e7220 */ /* 0x000fe20000400000 */
[----:B------:R-:W-:Y:S01]  /*6870*/  FFMA R9, R25, R3, R9 ;  /* 0x0000000319097223 */ /* 0x000fe20000000009 */
[----:B------:R-:W-:Y:S01]  /*6880*/  LOP3.LUT R0, R37, 0xffff0000, RZ, 0xc0, !PT ;  /* 0xffff000025007812 */ /* 0x000fe200078ec0ff */
[----:B------:R-:W-:Y:S01]  /*6890*/  FMUL R15, R23, R15 ;  /* 0x0000000f170f7220 */ /* 0x000fe20000400000 */
[C---:B------:R-:W-:Y:S01]  /*68a0*/  SHF.L.U32 R3, R38.reuse, 0x10, RZ ;  /* 0x0000001026037819 */ /* 0x040fe200000006ff */
[----:B------:R-:W-:Y:S01]  /*68b0*/  FFMA R14, R25, R6, R14 ;  /* 0x00000006190e7223 */ /* 0x000fe2000000000e */
[----:B------:R-:W-:Y:S01]  /*68c0*/  LOP3.LUT R4, R38, 0xffff0000, RZ, 0xc0, !PT ;  /* 0xffff000026047812 */ /* 0x000fe200078ec0ff */
[----:B------:R-:W-:Y:S01]  /*68d0*/  FMUL R13, R23, R17 ;  /* 0x00000011170d7220 */ /* 0x000fe20000400000 */
[----:B------:R-:W-:Y:S01]  /*68e0*/  SHF.L.U32 R5, R39, 0x10, RZ ;  /* 0x0000001027057819 */ /* 0x000fe200000006ff */
[----:B------:R-:W-:Y:S01]  /*68f0*/  FMUL R18, R23, R18 ;  /* 0x0000001217127220 */ /* 0x000fe20000400000 */
[----:B------:R-:W-:Y:S01]  /*6900*/  LOP3.LUT R6, R39, 0xffff0000, RZ, 0xc0, !PT ;  /* 0xffff000027067812 */ /* 0x000fe200078ec0ff */
[----:B------:R-:W-:Y:S01]  /*6910*/  FFMA R15, R25, R0, R15 ;  /* 0x00000000190f7223 */ /* 0x000fe2000000000f */
[----:B------:R-:W-:Y:S01]  /*6920*/  FMUL R19, R23, R19 ;  /* 0x0000001317137220 */ /* 0x000fe20000400000 */
[C---:B------:R-:W-:Y:S01]  /*6930*/  FFMA R12, R25.reuse, R3, R12 ;  /* 0x00000003190c7223 */ /* 0x040fe2000000000c */
[C---:B------:R-:W-:Y:S01]  /*6940*/  FFMA R13, R25.reuse, R4, R13 ;  /* 0x00000004190d7223 */ /* 0x040fe2000000000d */
[C---:B------:R-:W-:Y:S01]  /*6950*/  FFMA R18, R25.reuse, R5, R18 ;  /* 0x0000000519127223 */ /* 0x040fe20000000012 */
[----:B------:R-:W-:Y:S01]  /*6960*/  FFMA R19, R25, R6, R19 ;  /* 0x0000000619137223 */ /* 0x000fe20000000013 */
[----:B------:R-:W-:Y:S02]  /*6970*/  F2FP.BF16.F32.PACK_AB R35, R11, R10 ;  /* 0x0000000a0b23723e */ /* 0x000fe400000010ff */
[----:B------:R-:W-:Y:S02]  /*6980*/  F2FP.BF16.F32.PACK_AB R8, R9, R8 ;  /* 0x000000080908723e */ /* 0x000fe400000010ff */
[----:B------:R-:W-:Y:S01]  /*6990*/  F2FP.BF16.F32.PACK_AB R9, R15, R14 ;  /* 0x0000000e0f09723e */ /* 0x000fe200000010ff */
[----:B------:R1:W-:Y:S01]  /*69a0*/  STSM.16.M88.4 [R59+0x200], R32 ;  /* 0x000200203b007844 */ /* 0x0003e20000000200 */
[----:B------:R-:W-:Y:S02]  /*69b0*/  F2FP.BF16.F32.PACK_AB R10, R13, R12 ;  /* 0x0000000c0d0a723e */ /* 0x000fe400000010ff */
[----:B------:R-:W-:Y:S05]  /*69c0*/  F2FP.BF16.F32.PACK_AB R11, R19, R18 ;  /* 0x00000012130b723e */ /* 0x000fea00000010ff */
[----:B------:R1:W-:Y:S01]  /*69d0*/  STSM.16.M88.4 [R58+0x200], R8 ;  /* 0x000200083a007844 */ /* 0x0003e20000000200 */
[----:B------:R-:W-:Y:S01]  /*69e0*/  @!PT LDS RZ, [RZ] ;  /* 0x00000000fffff984 */ /* 0x000fe20000000800 */
[----:B------:R-:W-:Y:S01]  /*69f0*/  @!PT LDS RZ, [RZ] ;  /* 0x00000000fffff984 */ /* 0x000fe20000000800 */
[----:B------:R-:W-:Y:S01]  /*6a00*/  @!PT LDS RZ, [RZ] ;  /* 0x00000000fffff984 */ /* 0x000fe20000000800 */
[----:B------:R-:W-:Y:S01]  /*6a10*/  @!PT LDS RZ, [RZ] ;  /* 0x00000000fffff984 */ /* 0x000fe20000000800 */
[----:B------:R3:W-:Y:S07]  /*6a20*/  MEMBAR.ALL.CTA ;  /* 0x0000000000007992 */ /* 0x0007ee0000008000 */
[----:B---3--:R-:W3:Y:S02]  /*6a30*/  FENCE.VIEW.ASYNC.S ;  /* 0x00000000000073c6 */ /* 0x008ee40000000000 */
[----:B---3--:R-:W-:Y:S06]  /*6a40*/  BAR.SYNC.DEFER_BLOCKING 0x1, 0x80 ;  /* 0x0042000000007b1d */ /* 0x008fec0000010000 */
[----:B------:R-:W-:Y:S05]  /*6a50*/  @P0 BRA `(.L_x_111) ;  /* 0x0000000000280947 */ /* 0x000fea0003800000 */
[----:B------:R-:W3:Y:S01]  /*6a60*/  LDCU.64 UR6, c[0x0][0x348] ;  /* 0x00006900ff0677ac */ /* 0x000ee20008000a00 */
[----:B------:R-:W-:Y:S01]  /*6a70*/  UIADD3 UR4, UPT, UPT, UR44, 0x200, URZ ;  /* 0x000002002c047890 */ /* 0x000fe2000fffe0ff */
[----:B------:R-:W-:Y:S05]  /*6a80*/  UMOV UR51, UR36 ;  /* 0x0000002400337c82 */ /* 0x000fea0008000000 */
[----:B------:R-:W-:Y:S04]  /*6a90*/  MOV R49, UR4 ;  /* 0x0000000400317c02 */ /* 0x000fe80008000f00 */
[----:B------:R-:W-:Y:S01]  /*6aa0*/  R2UR UR48, R49 ;  /* 0x00000000313072ca */ /* 0x000fe200000e0000 */
[----:B---3--:R-:W-:Y:S04]  /*6ab0*/  UIADD3 UR4, UP0, UPT, UR6, 0x680, URZ ;  /* 0x0000068006047890 */ /* 0x008fe8000ff1e0ff */
[----:B------:R-:W-:Y:S09]  /*6ac0*/  UIADD3.X UR5, UPT, UPT, URZ, UR7, URZ, UP0, !UPT ;  /* 0x00000007ff057290 */ /* 0x000ff200087fe4ff */
[----:B------:R3:W-:Y:S01]  /*6ad0*/  UTMASTG.3D [UR48], [UR4] ;  /* 0x00000030040073b5 */ /* 0x0007e20008010000 */
[----:B------:R0:W-:Y:S01]  /*6ae0*/  UTMACMDFLUSH ;  /* 0x00000000000079b7 */ /* 0x0001e20000000000 */
[----:B---3--:R-:W-:Y:S04]  /*6af0*/  DEPBAR.LE SB0, 0x1 ;  /* 0x000080400000791a */ /* 0x008fe80000000000 */
.L_x_111:
[----:B------:R-:W-:Y:S05]  /*6b00*/  BSYNC.RECONVERGENT B0 ;  /* 0x0000000000007941 */ /* 0x000fea0003800200 */
.L_x_110:
[----:B------:R-:W-:Y:S01]  /*6b10*/  BAR.SYNC.DEFER_BLOCKING 0x1, 0x80 ;  /* 0x0042000000007b1d */ /* 0x000fe20000010000 */
[----:B------:R-:W-:Y:S01]  /*6b20*/  ISETP.NE.AND P1, PT, R57, RZ, PT ;  /* 0x000000ff3900720c */ /* 0x000fe20003f25270 */
[----:B------:R-:W-:Y:S01]  /*6b30*/  UIADD3 UR4, UPT, UPT, UR46, -0x1, URZ ;  /* 0xffffffff2e047890 */ /* 0x000fe2000fffe0ff */
[----:B------:R-:W-:Y:S03]  /*6b40*/  LEA R5, R27, UR44, 0x3 ;  /* 0x0000002c1b057c11 */ /* 0x000fe6000f8e18ff */
[----:B------:R-:W-:Y:S08]  /*6b50*/  UISETP.GT.U32.AND UP0, UPT, UR4, -0x3, UPT ;  /* 0xfffffffd0400788c */ /* 0x000ff0000bf04070 */
[----:B------:R-:W-:Y:S01]  /*6b60*/  @P1 SHF.L.U32 R4, R54, 0x1f, RZ ;  /* 0x0000001f36041819 */ /* 0x000fe200000006ff */
[----:B------:R-:W-:Y:S06]  /*6b70*/  BRA.U UP0, `(.L_x_112) ;  /* 0x0000000100247547 */ /* 0x000fec000b800000 */
[----:B------:R-:W3:Y:S01]  /*6b80*/  S2R R0, SR_CgaCtaId ;  /* 0x0000000000007919 */ /* 0x000ee20000008800 */
[----:B------:R-:W-:Y:S01]  /*6b90*/  IMAD.U32 R3, RZ, RZ, UR45 ;  /* 0x0000002dff037e24 */ /* 0x000fe2000f8e00ff */
[----:B------:R-:W-:Y:S04]  /*6ba0*/  UIADD3 UR4, UPT, UPT, UR45, 0x1, URZ ;  /* 0x000000012d047890 */ /* 0x000fe8000fffe0ff */
[----:B------:R-:W-:Y:S01]  /*6bb0*/  @P1 LEA R3, R3, UR44, 0x3 ;  /* 0x0000002c03031c11 */ /* 0x000fe2000f8e18ff */
[----:B------:R-:W-:Y:S04]  /*6bc0*/  UISETP.NE.AND UP0, UPT, UR4, 0x3, UPT ;  /* 0x000000030400788c */ /* 0x000fe8000bf05270 */
[----:B------:R-:W-:Y:S01]  /*6bd0*/  @P1 VIADD R3, R3, 0xb8 ;  /* 0x000000b803031836 */ /* 0x000fe20000000000 */
[----:B------:R-:W-:Y:S04]  /*6be0*/  USEL UR45, UR4, URZ, UP0 ;  /* 0x000000ff042d7287 */ /* 0x000fe80008000000 */
[----:B---3--:R-:W-:Y:S04]  /*6bf0*/  @P1 PRMT R0, R0, 0x654, R3 ;  /* 0x0000065400001816 */ /* 0x008fe80000000003 */
[----:B------:R3:W-:Y:S04]  /*6c00*/  @P1 SYNCS.ARRIVE.TRANS64.RED.A1T0 RZ, [R0+URZ], RZ ;  /* 0x000000ff00ff19a7 */ /* 0x0007e800081004ff */
.L_x_112:
[----:B------:R-:W4:Y:S01]  /*6c10*/  @P1 SYNCS.PHASECHK.TRANS64.TRYWAIT P0, [R5+URZ+0xa0], R4 ;  /* 0x0000a004050015a7 */ /* 0x000f2200080011ff */
[----:B------:R-:W-:Y:S01]  /*6c20*/  BSSY B1, `(.L_x_113) ;  /* 0x0000013000017945 */ /* 0x000fe20003800000 */
[----:B----4-:R-:W-:Y:S03]  /*6c30*/  @P1 SEL R61, RZ, 0x1, !P0 ;  /* 0x00000001ff3d1807 */ /* 0x010fe60004000000 */
[----:B------:R-:W-:Y:S05]  /*6c40*/  @!P1 BRA `(.L_x_114) ;  /* 0x0000000000409947 */ /* 0x000fea0003800000 */
[----:B------:R-:W-:Y:S01]  /*6c50*/  ISETP.NE.AND P1, PT, R62, RZ, PT ;  /* 0x000000ff3e00720c */ /* 0x000fe20003f25270 */
[----:B------:R-:W-:Y:S01]  /*6c60*/  BSSY B0, `(.L_x_115) ;  /* 0x0000009000007945 */ /* 0x000fe20003800000 */
[----:B------:R-:W-:Y:S11]  /*6c70*/  ISETP.NE.AND P0, PT, R61, RZ, PT ;  /* 0x000000ff3d00720c */ /* 0x000ff60003f05270 */
[----:B------:R-:W-:Y:S05]  /*6c80*/  @P1 IMAD R4, R27, 0x1000, R60 ;  /* 0x000010001b041824 */ /* 0x000fea00078e023c */
[----:B------:R-:W-:Y:S05]  /*6c90*/  @P1 IADD3 R3, PT, PT, R4, UR44, RZ ;  /* 0x0000002c04031c10 */ /* 0x000fea000fffe0ff */
[----:B------:R-:W-:Y:S01]  /*6ca0*/  @P1 IMAD.IADD R3, R55, 0x1, R3 ;  /* 0x0000000137031824 */ /* 0x000fe200078e0203 */
[----:B------:R-:W-:Y:S06]  /*6cb0*/  @P0 BRA `(.L_x_116) ;  /* 0x00000000000c0947 */ /* 0x000fec0003800000 */
[----:B---3--:R-:W-:Y:S04]  /*6cc0*/  SHF.L.U32 R0, R54, 0x1f, RZ ;  /* 0x0000001f36007819 */ /* 0x008fe800000006ff */
[----:B------:R-:W3:Y:S02]  /*6cd0*/  SYNCS.PHASECHK.TRANS64.TRYWAIT P0, [R5+URZ+0xa0], R0 ;  /* 0x0000a000050075a7 */ /* 0x000ee400080011ff */
[----:B---3--:R-:W-:Y:S05]  /*6ce0*/  @!P0 BRA `(.L_x_117) ;  /* 0x0000001c00f48947 */ /* 0x008fea0003800000 */
.L_x_116:
[----:B------:R-:W-:Y:S05]  /*6cf0*/  BSYNC B0 ;  /* 0x0000000000007941 */ /* 0x000fea0003800000 */
.L_x_115:
[----:B------:R-:W-:Y:S02]  /*6d00*/  ISETP.NE.AND P0, PT, R62, RZ, PT ;  /* 0x000000ff3e00720c */ /* 0x000fe40003f05270 */
[----:B------:R-:W-:Y:S11]  /*6d10*/  IADD3 R27, PT, PT, R27, 0x1, RZ ;  /* 0x000000011b1b7810 */ /* 0x000ff60007ffe0ff */
[----:B------:R-:W-:Y:S05]  /*6d20*/  @P0 WARPSYNC.ALL ;  /* 0x0000000000000948 */ /* 0x000fea0003800000 */
[----:B------:R4:W1:Y:S04]  /*6d30*/  @P0 LDSM.16.M88.4 R28, [R4+UR44+0x200] ;  /* 0x0002002c041c083b */ /* 0x0008680008000200 */
[----:B------:R4:W1:Y:S02]  /*6d40*/  @P0 LDSM.16.M88.4 R36, [R3+0x200] ;  /* 0x000200000324083b */ /* 0x0008640000000200 */
.L_x_114:
[----:B------:R-:W-:Y:S05]  /*6d50*/  BSYNC B1 ;  /* 0x0000000000017941 */ /* 0x000fea0003800000 */
.L_x_113:
[----:B---3--:R-:W-:Y:S05]  /*6d60*/  VIADD R0, R24, 0x20 ;  /* 0x0000002018007836 */ /* 0x008fea0000000000 */
[----:B------:R-:W-:Y:S04]  /*6d70*/  SHF.R.U32.HI R0, RZ, 0x15, R0 ;  /* 0x00000015ff007819 */ /* 0x000fe80000011600 */
[----:B------:R-:W-:Y:S11]  /*6d80*/  LOP3.LUT P0, RZ, R0, 0x3, R46, 0x48, !PT ;  /* 0x0000000300ff7812 */ /* 0x000ff6000780482e */
[----:B------:R-:W-:Y:S02]  /*6d90*/  @!UPT UIADD3 URZ, UPT, UPT, URZ, URZ, URZ ;  /* 0x000000fffffff290 */ /* 0x000fe4000fffe0ff */
[----:B------:R-:W-:Y:S05]  /*6da0*/  @!P0 BRA `(.L_x_118) ;  /* 0x0000000000408947 */ /* 0x000fea0003800000 */
[----:B------:R-:W3:Y:S01]  /*6db0*/  LDCU.64 UR8, c[0x4][0x70] ;  /* 0x01000e00ff0877ac */ /* 0x000ee20008000a00 */
[----:B------:R-:W-:Y:S01]  /*6dc0*/  MOV R15, 0x0 ;  /* 0x00000000000f7802 */ /* 0x000fe20000000f00 */
[----:B------:R-:W-:Y:S02]  /*6dd0*/  HFMA2 R12, -RZ, RZ, 0, 5.9604644775390625e-08 ;  /* 0x00000001ff0c7431 */ /* 0x000fe400000001ff */
[----:B-1----:R-:W-:Y:S02]  /*6de0*/  IMAD.MOV.U32 R8, RZ, RZ, 0x192 ;  /* 0x00000192ff087424 */ /* 0x002fe400078e00ff */
[----:B------:R-:W-:Y:S01]  /*6df0*/  IMAD.MOV.U32 R13, RZ, RZ, RZ ;  /* 0x000000ffff0d7224 */ /* 0x000fe200078e00ff */
[----:B------:R-:W1:Y:S01]  /*6e00*/  LDCU.64 UR6, c[0x4][0x78] ;  /* 0x01000f00ff0677ac */ /* 0x000e620008000a00 */
[----:B------:R-:W2:Y:S01]  /*6e10*/  LDC.64 R14, c[0x4][R15] ;  /* 0x010000000f0e7b82 */ /* 0x000ea20000000a00 */
[----:B------:R-:W5:Y:S01]  /*6e20*/  LDCU.64 UR4, c[0x4][0x10] ;  /* 0x01000200ff0477ac */ /* 0x000f620008000a00 */
[----:B---3--:R-:W-:Y:S01]  /*6e30*/  MOV R5, UR9 ;  /* 0x0000000900057c02 */ /* 0x008fe20008000f00 */
[----:B----4-:R-:W-:Y:S01]  /*6e40*/  IMAD.U32 R4, RZ, RZ, UR8 ;  /* 0x00000008ff047e24 */ /* 0x010fe2000f8e00ff */
[----:B-1----:R-:W-:Y:S01]  /*6e50*/  MOV R7, UR7 ;  /* 0x0000000700077c02 */ /* 0x002fe20008000f00 */
[----:B------:R-:W-:Y:S01]  /*6e60*/  IMAD.U32 R6, RZ, RZ, UR6 ;  /* 0x00000006ff067e24 */ /* 0x000fe2000f8e00ff */
[----:B-----5:R-:W-:Y:S01]  /*6e70*/  MOV R11, UR5 ;  /* 0x00000005000b7c02 */ /* 0x020fe20008000f00 */
[----:B------:R-:W-:Y:S02]  /*6e80*/  IMAD.U32 R10, RZ, RZ, UR4 ;  /* 0x00000004ff0a7e24 */ /* 0x000fe4000f8e00ff */
[----:B------:R-:W-:Y:S07]  /*6e90*/  LEPC R20, `(.L_x_118) ;  /* 0x000000001014794e */ /* 0x000fee0000000000 */
[----:B--2---:R-:W-:Y:S05]  /*6ea0*/  CALL.ABS.NOINC R14 ;  /* 0x000000000e007343 */ /* 0x004fea0003c00000 */
.L_x_118:
[----:B-1----:R-:W-:Y:S01]  /*6eb0*/  SHF.L.U32 R20, R28, 0x10, RZ ;  /* 0x000000101c147819 */ /* 0x002fe200000006ff */
[----:B------:R-:W-:Y:S05]  /*6ec0*/  WARPSYNC.ALL ;  /* 0x0000000000007948 */ /* 0x000fea0003800000 */
[----:B------:R-:W-:Y:S01]  /*6ed0*/  R2UR UR4, R24 ;  /* 0x00000000180472ca */ /* 0x000fe200000e0000 */
[----:B------:R-:W-:Y:S01]  /*6ee0*/  BSSY.RECONVERGENT B0, `(.L_x_119) ;  /* 0x000004e000007945 */ /* 0x000fe20003800200 */
[----:B------:R-:W-:Y:S02]  /*6ef0*/  LOP3.LUT R21, R29, 0xffff0000, RZ, 0xc0, !PT ;  /* 0xffff00001d157812 */ /* 0x000fe400078ec0ff */
[----:B------:R-:W-:Y:S09]  /*6f00*/  ISETP.NE.AND P0, PT, R56, RZ, PT ;  /* 0x000000ff3800720c */ /* 0x000ff20003f05270 */
[----:B----4-:R-:W1:Y:S02]  /*6f10*/  LDTM.16dp256bit.x4 R4, tmem[UR4+0x20] ;  /* 0x00002004000479ee */ /* 0x010e640008120000 */
[C---:B-1----:R-:W-:Y:S01]  /*6f20*/  FMUL R0, R23.reuse, R4 ;  /* 0x0000000417007220 */ /* 0x042fe20000400000 */
[----:B------:R-:W-:Y:S01]  /*6f30*/  LOP3.LUT R4, R28, 0xffff0000, RZ, 0xc0, !PT ;  /* 0xffff00001c047812 */ /* 0x000fe200078ec0ff */
[C---:B------:R-:W-:Y:S01]  /*6f40*/  FMUL R3, R23.reuse, R5 ;  /* 0x0000000517037220 */ /* 0x040fe20000400000 */
        /* <DEDUP_REMOVED lines=62> */
[----:B------:R-:W-:Y:S02]  /*7330*/  UIADD3 UR9, UPT, UPT, UR49, 0x20, URZ ;  /* 0x0000002031097890 */ /* 0x000fe4000fffe0ff */
[----:B------:R-:W-:Y:S01]  /*7340*/  UIADD3 UR8, UPT, UPT, UR44, 0x1200, URZ ;  /* 0x000012002c087890 */ /* 0x000fe2000fffe0ff */
[----:B------:R-:W-:Y:S01]  /*7350*/  UMOV UR10, UR50 ;  /* 0x00000032000a7c82 */ /* 0x000fe20008000000 */
[----:B------:R-:W-:Y:S01]  /*7360*/  UMOV UR11, UR36 ;  /* 0x00000024000b7c82 */ /* 0x000fe20008000000 */
[----:B---3--:R-:W-:Y:S04]  /*7370*/  UIADD3 UR4, UP0, UPT, UR6, 0x680, URZ ;  /* 0x0000068006047890 */ /* 0x008fe8000ff1e0ff */
[----:B------:R-:W-:Y:S09]  /*7380*/  UIADD3.X UR5, UPT, UPT, URZ, UR7, URZ, UP0, !UPT ;  /* 0x00000007ff057290 */ /* 0x000ff200087fe4ff */
[----:B------:R3:W-:Y:S01]  /*7390*/  UTMASTG.3D [UR8], [UR4] ;  /* 0x00000008040073b5 */ /* 0x0007e20008010000 */
[----:B------:R0:W-:Y:S01]  /*73a0*/  UTMACMDFLUSH ;  /* 0x00000000000079b7 */ /* 0x0001e20000000000 */
[----:B---3--:R-:W-:Y:S04]  /*73b0*/  DEPBAR.LE SB0, 0x1 ;  /* 0x000080400000791a */ /* 0x008fe80000000000 */
.L_x_120:
[----:B------:R-:W-:Y:S05]  /*73c0*/  BSYNC.RECONVERGENT B0 ;  /* 0x0000000000007941 */ /* 0x000fea0003800200 */
.L_x_119:
[----:B------:R-:W-:Y:S01]  /*73d0*/  BAR.SYNC.DEFER_BLOCKING 0x1, 0x80 ;  /* 0x0042000000007b1d */ /* 0x000fe20000010000 */
[----:B------:R-:W-:Y:S01]  /*73e0*/  ISETP.NE.AND P1, PT, R57, RZ, PT ;  /* 0x000000ff3900720c */ /* 0x000fe20003f25270 */
[----:B------:R-:W-:Y:S01]  /*73f0*/  UISETP.GT.U32.AND UP0, UPT, UR46, -0x3, UPT ;  /* 0xfffffffd2e00788c */ /* 0x000fe2000bf04070 */
[----:B------:R-:W-:Y:S11]  /*7400*/  LEA R5, R27, UR44, 0x3 ;  /* 0x0000002c1b057c11 */ /* 0x000ff6000f8e18ff */
        /* <DEDUP_REMOVED lines=11> */
.L_x_121:
        /* <DEDUP_REMOVED lines=14> */
.L_x_125:
[----:B------:R-:W-:Y:S05]  /*75a0*/  BSYNC B0 ;  /* 0x0000000000007941 */ /* 0x000fea0003800000 */
.L_x_124:
[----:B------:R-:W-:Y:S11]  /*75b0*/  ISETP.NE.AND P0, PT, R62, RZ, PT ;  /* 0x000000ff3e00720c */ /* 0x000ff60003f05270 */
[----:B------:R-:W-:Y:S02]  /*75c0*/  @!UPT UIADD3 URZ, UPT, UPT, URZ, URZ, URZ ;  /* 0x000000fffffff290 */ /* 0x000fe4000fffe0ff */
[----:B------:R-:W-:Y:S05]  /*75d0*/  @P0 WARPSYNC.ALL ;  /* 0x0000000000000948 */ /* 0x000fea0003800000 */
[----:B------:R4:W1:Y:S04]  /*75e0*/  @P0 LDSM.16.M88.4 R28, [R27+UR44+0x200] ;  /* 0x0002002c1b1c083b */ /* 0x0008680008000200 */
[----:B------:R4:W1:Y:S02]  /*75f0*/  @P0 LDSM.16.M88.4 R36, [R3+0x200] ;  /* 0x000200000324083b */ /* 0x0008640000000200 */
.L_x_123:
[----:B------:R-:W-:Y:S05]  /*7600*/  BSYNC B1 ;  /* 0x0000000000017941 */ /* 0x000fea0003800000 */
.L_x_122:
        /* <DEDUP_REMOVED lines=14> */
[----:B------:R-:W-:Y:S01]  /*76f0*/  IMAD.U32 R4, RZ, RZ, UR8 ;  /* 0x00000008ff047e24 */ /* 0x000fe2000f8e00ff */
[----:B-1----:R-:W-:Y:S01]  /*7700*/  MOV R7, UR7 ;  /* 0x0000000700077c02 */ /* 0x002fe20008000f00 */
[----:B------:R-:W-:Y:S01]  /*7710*/  IMAD.U32 R6, RZ, RZ, UR6 ;  /* 0x00000006ff067e24 */ /* 0x000fe2000f8e00ff */
[----:B-----5:R-:W-:Y:S01]  /*7720*/  MOV R11, UR5 ;  /* 0x00000005000b7c02 */ /* 0x020fe20008000f00 */
[----:B------:R-:W-:Y:S02]  /*7730*/  IMAD.U32 R10, RZ, RZ, UR4 ;  /* 0x00000004ff0a7e24 */ /* 0x000fe4000f8e00ff */
[----:B------:R-:W-:Y:S07]  /*7740*/  LEPC R20, `(.L_x_127) ;  /* 0x000000001014794e */ /* 0x000fee0000000000 */
[----:B--2-4-:R-:W-:Y:S05]  /*7750*/  CALL.ABS.NOINC R14 ;  /* 0x000000000e007343 */ /* 0x014fea0003c00000 */
.L_x_127:
[----:B------:R-:W-:Y:S01]  /*7760*/  ISETP.NE.AND P0, PT, R56, RZ, PT ;  /* 0x000000ff3800720c */ /* 0x000fe20003f05270 */
[----:B------:R-:W-:Y:S05]  /*7770*/  WARPSYNC.ALL ;  /* 0x0000000000007948 */ /* 0x000fea0003800000 */
[----:B------:R-:W-:Y:S01]  /*7780*/  R2UR UR4, R24 ;  /* 0x00000000180472ca */ /* 0x000fe200000e0000 */
[----:B------:R-:W3:Y:S01]  /*7790*/  S2UR UR5, SR_CgaCtaId ;  /* 0x00000000000579c3 */ /* 0x000ee20000008800 */
[C---:B-1----:R-:W-:Y:S01]  /*77a0*/  SHF.L.U32 R0, R28.reuse, 0x10, RZ ;  /* 0x000000101c007819 */ /* 0x042fe200000006ff */
[----:B------:R-:W-:Y:S01]  /*77b0*/  BSSY.RECONVERGENT B0, `(.L_x_128) ;  /* 0x0000052000007945 */ /* 0x000fe20003800200 */
[----:B----4-:R-:W-:Y:S02]  /*77c0*/  LOP3.LUT R3, R28, 0xffff0000, RZ, 0xc0, !PT ;  /* 0xffff00001c037812 */ /* 0x010fe400078ec0ff */
[C---:B------:R-:W-:Y:S02]  /*77d0*/  SHF.L.U32 R20, R29.reuse, 0x10, RZ ;  /* 0x000000101d147819 */ /* 0x040fe400000006ff */
[----:B------:R-:W-:Y:S02]  /*77e0*/  LOP3.LUT R21, R29, 0xffff0000, RZ, 0xc0, !PT ;  /* 0xffff00001d157812 */ /* 0x000fe400078ec0ff */
[----:B------:R-:W-:Y:S02]  /*77f0*/  SHF.L.U32 R24, R30, 0x10, RZ ;  /* 0x000000101e187819 */ /* 0x000fe400000006ff */
[C---:B------:R-:W-:Y:S01]  /*7800*/  SHF.L.U32 R27, R31.reuse, 0x10, RZ ;  /* 0x000000101f1b7819 */ /* 0x040fe200000006ff */
[----:B------:R-:W1:Y:S01]  /*7810*/  LDTM.16dp256bit.x4 R4, tmem[UR4+0x40] ;  /* 0x00004004000479ee */ /* 0x000e620008120000 */
[----:B------:R-:W-:Y:S01]  /*7820*/  R2UR UR4, R26 ;  /* 0x000000001a0472ca */ /* 0x000fe200000e0000 */
[----:B------:R-:W-:Y:S01]  /*7830*/  NOP ;  /* 0x0000000000007918 */ /* 0x000fe20000000000 */
[----:B------:R-:W-:Y:S02]  /*7840*/  LOP3.LUT R26, R30, 0xffff0000, RZ, 0xc0, !PT ;  /* 0xffff00001e1a7812 */ /* 0x000fe400078ec0ff */
[----:B------:R-:W-:Y:S02]  /*7850*/  LOP3.LUT R28, R31, 0xffff0000, RZ, 0xc0, !PT ;  /* 0xffff00001f1c7812 */ /* 0x000fe400078ec0ff */
[C---:B------:R-:W-:Y:S02]  /*7860*/  SHF.L.U32 R29, R36.reuse, 0x10, RZ ;  /* 0x00000010241d7819 */ /* 0x040fe400000006ff */
[----:B------:R-:W-:Y:S02]  /*7870*/  LOP3.LUT R30, R36, 0xffff0000, RZ, 0xc0, !PT ;  /* 0xffff0000241e7812 */ /* 0x000fe400078ec0ff */
[C---:B------:R-:W-:Y:S02]  /*7880*/  SHF.L.U32 R31, R37.reuse, 0x10, RZ ;  /* 0x00000010251f7819 */ /* 0x040fe400000006ff */
[----:B------:R-:W-:Y:S01]  /*7890*/  LOP3.LUT R32, R37, 0xffff0000, RZ, 0xc0, !PT ;  /* 0xffff000025207812 */ /* 0x000fe200078ec0ff */
[----:B------:R-:W-:Y:S01]  /*78a0*/  UIADD3 UR4, UPT, UPT, UR4, 0x120, URZ ;  /* 0x0000012004047890 */ /* 0x000fe2000fffe0ff */
[C---:B------:R-:W-:Y:S02]  /*78b0*/  SHF.L.U32 R33, R38.reuse, 0x10, RZ ;  /* 0x0000001026217819 */ /* 0x040fe400000006ff */
[----:B------:R-:W-:Y:S02]  /*78c0*/  LOP3.LUT R34, R38, 0xffff0000, RZ, 0xc0, !PT ;  /* 0xffff000026227812 */ /* 0x000fe400078ec0ff */
[C---:B------:R-:W-:Y:S02]  /*78d0*/  SHF.L.U32 R35, R39.reuse, 0x10, RZ ;  /* 0x0000001027237819 */ /* 0x040fe400000006ff */
[----:B------:R-:W-:Y:S01]  /*78e0*/  LOP3.LUT R36, R39, 0xffff0000, RZ, 0xc0, !PT ;  /* 0xffff000027247812 */ /* 0x000fe200078ec0ff */
[C---:B-1----:R-:W-:Y:S01]  /*78f0*/  FMUL R4, R23.reuse, R4 ;  /* 0x0000000417047220 */ /* 0x042fe20000400000 */
[----:B---3--:R-:W-:Y:S01]  /*7900*/  UPRMT UR4, UR5, 0x654, UR4 ;  /* 0x0000065405047896 */ /* 0x008fe20008000004 */
[C---:B------:R-:W-:Y:S01]  /*7910*/  FMUL R5, R23.reuse, R5 ;  /* 0x0000000517057220 */ /* 0x040fe20000400000 */
[----:B------:R-:W-:Y:S01]  /*7920*/  FMUL R6, R23, R6 ;  /* 0x0000000617067220 */ /* 0x000fe20000400000 */
[----:B------:R-:W-:Y:S01]  /*7930*/  FFMA R4, R25, R0, R4 ;  /* 0x0000000019047223 */ /* 0x000fe20000000004 */
[----:B------:R-:W-:Y:S01]  /*7940*/  FMUL R7, R23, R7 ;  /* 0x0000000717077220 */ /* 0x000fe20000400000 */
[C---:B------:R-:W-:Y:S01]  /*7950*/  FFMA R5, R25.reuse, R3, R5 ;  /* 0x0000000319057223 */ /* 0x040fe20000000005 */
[----:B------:R-:W-:Y:S01]  /*7960*/  FFMA R6, R25, R20, R6 ;  /* 0x0000001419067223 */ /* 0x000fe20000000006 */
[----:B------:R-:W-:Y:S01]  /*7970*/  FMUL R8, R23, R8 ;  /* 0x0000000817087220 */ /* 0x000fe20000400000 */
[----:B------:R-:W-:Y:S01]  /*7980*/  FFMA R7, R25, R21, R7 ;  /* 0x0000001519077223 */ /* 0x000fe20000000007 */
[----:B------:R-:W-:Y:S01]  /*7990*/  SYNCS.ARRIVE.TRANS64.RED.A1T0 RZ, [UR4], RZ ;  /* 0x000000ffffff79a7 */ /* 0x000fe20008100404 */
[----:B------:R-:W-:Y:S01]  /*79a0*/  F2FP.BF16.F32.PACK_AB R4, R5, R4 ;  /* 0x000000040504723e */ /* 0x000fe200000010ff */
[----:B------:R-:W-:Y:S01]  /*79b0*/  FFMA R8, R25, R24, R8 ;  /* 0x0000001819087223 */ /* 0x000fe20000000008 */
[----:B------:R-:W-:Y:S01]  /*79c0*/  FMUL R9, R23, R9 ;  /* 0x0000000917097220 */ /* 0x000fe20000400000 */
[----:B------:R-:W-:Y:S01]  /*79d0*/  F2FP.BF16.F32.PACK_AB R5, R7, R6 ;  /* 0x000000060705723e */ /* 0x000fe200000010ff */
[C---:B------:R-:W-:Y:S01]  /*79e0*/  FMUL R0, R23.reuse, R10 ;  /* 0x0000000a17007220 */ /* 0x040fe20000400000 */
[C---:B------:R-:W-:Y:S01]  /*79f0*/  FMUL R3, R23.reuse, R11 ;  /* 0x0000000b17037220 */ /* 0x040fe20000400000 */
[----:B------:R-:W-:Y:S01]  /*7a00*/  FMUL R10, R23, R12 ;  /* 0x0000000c170a7220 */ /* 0x000fe20000400000 */
[----:B------:R-:W-:Y:S01]  /*7a10*/  FFMA R9, R25, R26, R9 ;  /* 0x0000001a19097223 */ /* 0x000fe20000000009 */
        /* <DEDUP_REMOVED lines=43> */
.L_x_129:
[----:B------:R-:W-:Y:S05]  /*7cd0*/  BSYNC.RECONVERGENT B0 ;  /* 0x0000000000007941 */ /* 0x000fea0003800200 */
.L_x_128:
[----:B------:R-:W-:Y:S01]  /*7ce0*/  BAR.SYNC.DEFER_BLOCKING 0x1, 0x80 ;  /* 0x0042000000007b1d */ /* 0x000fe20000010000 */
[----:B------:R-:W-:Y:S01]  /*7cf0*/  UIADD3 UR4, UPT, UPT, UR46, 0x1, URZ ;  /* 0x000000012e047890 */ /* 0x000fe2000fffe0ff */
[----:B------:R-:W-:Y:S03]  /*7d00*/  IADD3 R22, PT, PT, R22, 0x1, RZ ;  /* 0x0000000116167810 */ /* 0x000fe60007ffe0ff */
[----:B------:R-:W-:Y:S09]  /*7d10*/  UISETP.GT.U32.AND UP0, UPT, UR4, -0x3, UPT ;  /* 0xfffffffd0400788c */ /* 0x000ff2000bf04070 */
[----:B------:R-:W-:Y:S05]  /*7d20*/  BRA.U UP0, `(.L_x_130) ;  /* 0x0000000100287547 */ /* 0x000fea000b800000 */
[----:B------:R-:W3:Y:S01]  /*7d30*/  S2R R0, SR_CgaCtaId ;  /* 0x0000000000007919 */ /* 0x000ee20000008800 */
[----:B------:R-:W-:Y:S01]  /*7d40*/  ISETP.NE.AND P0, PT, R57, RZ, PT ;  /* 0x000000ff3900720c */ /* 0x000fe20003f05270 */
[----:B------:R-:W-:Y:S01]  /*7d50*/  IMAD.U32 R3, RZ, RZ, UR45 ;  /* 0x0000002dff037e24 */ /* 0x000fe2000f8e00ff */
[----:B------:R-:W-:Y:S04]  /*7d60*/  UIADD3 UR4, UPT, UPT, UR45, 0x1, URZ ;  /* 0x000000012d047890 */ /* 0x000fe8000fffe0ff */
[----:B------:R-:W-:Y:S04]  /*7d70*/  UISETP.NE.AND UP0, UPT, UR4, 0x3, UPT ;  /* 0x000000030400788c */ /* 0x000fe8000bf05270 */
[----:B------:R-:W-:Y:S03]  /*7d80*/  USEL UR45, UR4, URZ, UP0 ;  /* 0x000000ff042d7287 */ /* 0x000fe60008000000 */
[----:B------:R-:W-:Y:S05]  /*7d90*/  @P0 LEA R3, R3, UR44, 0x3 ;  /* 0x0000002c03030c11 */ /* 0x000fea000f8e18ff */
[----:B------:R-:W-:Y:S05]  /*7da0*/  @P0 VIADD R3, R3, 0xb8 ;  /* 0x000000b803030836 */ /* 0x000fea0000000000 */
[----:B---3--:R-:W-:Y:S04]  /*7db0*/  @P0 PRMT R0, R0, 0x654, R3 ;  /* 0x0000065400000816 */ /* 0x008fe80000000003 */
[----:B------:R3:W-:Y:S03]  /*7dc0*/  @P0 SYNCS.ARRIVE.TRANS64.RED.A1T0 RZ, [R0+URZ], RZ ;  /* 0x000000ff00ff09a7 */ /* 0x0007e600081004ff */
.L_x_130:
[----:B------:R-:W-:Y:S01]  /*7dd0*/  R2UR UR4, R47 ;  /* 0x000000002f0472ca */ /* 0x000fe200000e0000 */
[----:B------:R-:W-:Y:S01]  /*7de0*/  UISETP.NE.AND UP0, UPT, UR60, URZ, UPT ;  /* 0x000000ff3c00728c */ /* 0x000fe2000bf05270 */
[----:B------:R-:W-:Y:S01]  /*7df0*/  ISETP.NE.AND P0, PT, R51, 0x2, PT ;  /* 0x000000023300780c */ /* 0x000fe20003f05270 */
[----:B------:R-:W-:Y:S01]  /*7e00*/  UIADD3 UR24, UPT, UPT, UR37, UR61, URZ ;  /* 0x0000003d25187290 */ /* 0x000fe2000fffe0ff */
[----:B------:R-:W-:Y:S01]  /*7e10*/  ISETP.NE.AND P1, PT, R22, 0x4, PT ;  /* 0x000000041600780c */ /* 0x000fe20003f25270 */
[----:B------:R-:W-:Y:S01]  /*7e20*/  UIADD3 UR46, UPT, UPT, UR46, 0x3, URZ ;  /* 0x000000032e2e7890 */ /* 0x000fe2000fffe0ff */
[----:B------:R-:W-:Y:S01]  /*7e30*/  SEL R3, RZ, 0x1, P0 ;  /* 0x00000001ff037807 */ /* 0x000fe20000000000 */
[----:B------:R-:W-:Y:S01]  /*7e40*/  UMOV UR36, UR59 ;  /* 0x0000003b00247c82 */ /* 0x000fe20008000000 */
[----:B---3--:R-:W-:Y:S02]  /*7e50*/  SEL R0, RZ, 0x1, P1 ;  /* 0x00000001ff007807 */ /* 0x008fe40000800000 */
[----:B------:R-:W-:Y:S02]  /*7e60*/  LOP3.LUT R52, R52, R3, RZ, 0x3c, !PT ;  /* 0x0000000334347212 */ /* 0x000fe400078e3cff */
[----:B------:R-:W-:Y:S01]  /*7e70*/  LOP3.LUT R53, R53, R0, RZ, 0x3c, !PT ;  /* 0x0000000035357212 */ /* 0x000fe200078e3cff */
[----:B------:R-:W-:Y:S01]  /*7e80*/  UIADD3 UR20, UPT, UPT, UR38, UR4, URZ ;  /* 0x0000000426147290 */ /* 0x000fe2000fffe0ff */
[----:B------:R-:W-:Y:S02]  /*7e90*/  SEL R51, R51, RZ, P0 ;  /* 0x000000ff33337207 */ /* 0x000fe40000000000 */
[----:B------:R-:W-:Y:S01]  /*7ea0*/  SEL R22, R22, RZ, P1 ;  /* 0x000000ff16167207 */ /* 0x000fe20000800000 */
[----:B------:R-:W-:Y:S08]  /*7eb0*/  BRA.U UP0, `(.L_x_131) ;  /* 0xffffffd500c47547 */ /* 0x000ff0000b83ffff */
[----:B------:R-:W-:-:S13]  /*7ec0*/  R2UR UR4, R48 ;  /* 0x00000000300472ca */ /* 0x000fda00000e0000 */
[----:B------:R-:W-:-:S09]  /*7ed0*/  UISETP.NE.AND UP0, UPT, UR4, URZ, UPT ;  /* 0x000000ff0400728c */ /* 0x000fd2000bf05270 */
[----:B------:R-:W-:Y:S05]  /*7ee0*/  BRA.U !UP0, `(.L_x_132) ;  /* 0x0000000108487547 */ /* 0x000fea000b800000 */
[----:B------:R-:W3:Y:S02]  /*7ef0*/  LDCU.64 UR4, c[0x0][0x890] ;  /* 0x00011200ff0477ac */ /* 0x000ee40008000a00 */
[----:B---3--:R-:W-:-:S04]  /*7f00*/  UISETP.NE.U32.AND UP0, UPT, UR4, URZ, UPT ;  /* 0x000000ff0400728c */ /* 0x008fc8000bf05070 */
[----:B------:R-:W-:-:S09]  /*7f10*/  UISETP.NE.AND.EX UP0, UPT, UR5, URZ, UPT, UP0 ;  /* 0x000000ff0500728c */ /* 0x000fd2000bf05300 */
[----:B------:R-:W-:Y:S05]  /*7f20*/  BRA.U UP0, `(.L_x_133) ;  /* 0x00000001000c7547 */ /* 0x000fea000b800000 */
[----:B------:R-:W-:-:S13]  /*7f30*/  FSETP.NEU.AND P0, PT, R25, RZ, PT ;  /* 0x000000ff1900720b */ /* 0x000fda0003f0d000 */
[----:B------:R-:W-:Y:S05]  /*7f40*/  @!P0 EXIT ;  /* 0x000000000000894d */ /* 0x000fea0003800000 */
[----:B------:R-:W-:Y:S05]  /*7f50*/  BRA `(.L_x_132) ;  /* 0x00000000002c7947 */ /* 0x000fea0003800000 */
.L_x_133:
[----:B------:R-:W-:Y:S01]  /*7f60*/  ISETP.NE.AND P0, PT, R50, RZ, PT ;  /* 0x000000ff3200720c */ /* 0x000fe20003f05270 */
[----:B------:R-:W-:-:S12]  /*7f70*/  BSSY.RECONVERGENT B0, `(.L_x_132) ;  /* 0x0000009000007945 */ /* 0x000fd80003800200 */
[----:B------:R-:W-:Y:S05]  /*7f80*/  @P0 BRA `(.L_x_134) ;  /* 0x0000000000140947 */ /* 0x000fea0003800000 */
[----:B------:R-:W3:Y:S02]  /*7f90*/  LDCU.64 UR4, c[0x0][0x888] ;  /* 0x00011100ff0477ac */ /* 0x000ee40008000a00 */
[----:B---3--:R-:W-:-:S04]  /*7fa0*/  ISETP.NE.U32.AND P0, PT, RZ, UR4, PT ;  /* 0x00000004ff007c0c */ /* 0x008fc8000bf05070 */
[----:B------:R-:W-:-:S13]  /*7fb0*/  ISETP.NE.AND.EX P0, PT, RZ, UR5, PT, P0 ;  /* 0x00000005ff007c0c */ /* 0x000fda000bf05300 */
[----:B------:R-:W-:Y:S05]  /*7fc0*/  @!P0 EXIT ;  /* 0x000000000000894d */ /* 0x000fea0003800000 */
[----:B------:R-:W-:Y:S05]  /*7fd0*/  BRA `(.L_x_135) ;  /* 0x0000000000087947 */ /* 0x000fea0003800000 */
.L_x_134:
[----:B------:R-:W-:-:S13]  /*7fe0*/  FSETP.NEU.AND P0, PT, R25, RZ, PT ;  /* 0x000000ff1900720b */ /* 0x000fda0003f0d000 */
[----:B------:R-:W-:Y:S05]  /*7ff0*/  @!P0 EXIT ;  /* 0x000000000000894d */ /* 0x000fea0003800000 */
.L_x_135:
[----:B------:R-:W-:Y:S05]  /*8000*/  BSYNC.RECONVERGENT B0 ;  /* 0x0000000000007941 */ /* 0x000fea0003800200 */
.L_x_132:
[----:B------:R-:W3:Y:S01]  /*8010*/  S2UR UR5, SR_CgaCtaId ;  /* 0x00000000000579c3 */ /* 0x000ee20000008800 */
[----:B------:R-:W-:Y:S01]  /*8020*/  ULEA UR4, UR45, UR44, 0x3 ;  /* 0x0000002c2d047291 */ /* 0x000fe2000f8e18ff */
[----:B------:R-:W-:-:S04]  /*8030*/  DEPBAR.LE SB0, 0x0 ;  /* 0x000080000000791a */ /* 0x000fc80000000000 */
[----:B------:R-:W-:-:S04]  /*8040*/  UIADD3 UR4, UPT, UPT, UR4, 0xb8, URZ ;  /* 0x000000b804047890 */ /* 0x000fc8000fffe0ff */
[----:B---3--:R-:W-:-:S09]  /*8050*/  UPRMT UR4, UR5, 0x654, UR4 ;  /* 0x0000065405047896 */ /* 0x008fd20008000004 */
[----:B------:R-:W-:Y:S01]  /*8060*/  SYNCS.ARRIVE.TRANS64.RED.A1T0 RZ, [UR4], RZ ;  /* 0x000000ffffff79a7 */ /* 0x000fe20008100404 */
[----:B------:R-:W-:Y:S05]  /*8070*/  EXIT ;  /* 0x000000000000794d */ /* 0x000fea0003800000 */
.L_x_25:
[----:B--2---:R2:W3:Y:S02]  /*8080*/  SYNCS.PHASECHK.TRANS64.TRYWAIT P0, [R0+URZ+0x150], R2 ;  /* 0x00015002000075a7 */ /* 0x0044e400080011ff */
[----:B---3--:R-:W-:Y:S05]  /*8090*/  @!P0 NANOSLEEP.SYNCS 0x989680 ;  /* 0x009896800000895d */ /* 0x008fea0003900000 */
[----:B------:R-:W3:Y:S02]  /*80a0*/  @!P0 SYNCS.PHASECHK.TRANS64 P0, [R0+URZ+0x150], R2 ;  /* 0x00015002000085a7 */ /* 0x000ee400080010ff */
[----:B---3--:R-:W-:Y:S05]  /*80b0*/  @!P0 BRA `(.L_x_25) ;  /* 0xfffffffc00f08947 */ /* 0x008fea000383ffff */
[----:B------:R-:W-:Y:S05]  /*80c0*/  BRA `(.L_x_136) ;  /* 0xffffff9800407947 */ /* 0x000fea000383ffff */
.L_x_28:
[----:B--2---:R-:W-:Y:S07]  /*80d0*/  MOV R0, UR33 ;  /* 0x0000002100007c02 */ /* 0x004fee0008000f00 */
.L_x_137:
[----:B--2---:R2:W3:Y:S02]  /*80e0*/  SYNCS.PHASECHK.TRANS64.TRYWAIT P0, [R0+URZ+0x50], R3 ;  /* 0x00005003000075a7 */ /* 0x0044e400080011ff */
[----:B---3--:R-:W-:Y:S05]  /*80f0*/  @!P0 NANOSLEEP.SYNCS 0x989680 ;  /* 0x009896800000895d */ /* 0x008fea0003900000 */
[----:B------:R-:W3:Y:S02]  /*8100*/  @!P0 SYNCS.PHASECHK.TRANS64 P0, [R0+URZ+0x50], R3 ;  /* 0x00005003000085a7 */ /* 0x000ee400080010ff */
[----:B---3--:R-:W-:Y:S05]  /*8110*/  @!P0 BRA `(.L_x_137) ;  /* 0xfffffffc00f08947 */ /* 0x008fea000383ffff */
[----:B------:R-:W-:Y:S05]  /*8120*/  BRA `(.L_x_27) ;  /* 0xffffff9800807947 */ /* 0x000fea000383ffff */
.L_x_35:
[----:B-1----:R-:W-:Y:S07]  /*8130*/  MOV R0, UR9 ;  /* 0x0000000900007c02 */ /* 0x002fee0008000f00 */
.L_x_138:
[----:B-1----:R1:W2:Y:S02]  /*8140*/  SYNCS.PHASECHK.TRANS64.TRYWAIT P0, [R0+URZ+0x50], R3 ;  /* 0x00005003000075a7 */ /* 0x0022a400080011ff */
[----:B--2---:R-:W-:Y:S05]  /*8150*/  @!P0 NANOSLEEP.SYNCS 0x989680 ;  /* 0x009896800000895d */ /* 0x004fea0003900000 */
[----:B------:R-:W2:Y:S02]  /*8160*/  @!P0 SYNCS.PHASECHK.TRANS64 P0, [R0+URZ+0x50], R3 ;  /* 0x00005003000085a7 */ /* 0x000ea400080010ff */
[----:B--2---:R-:W-:Y:S05]  /*8170*/  @!P0 BRA `(.L_x_138) ;  /* 0xfffffffc00f08947 */ /* 0x004fea000383ffff */
[----:B------:R-:W-:Y:S05]  /*8180*/  BRA `(.L_x_34) ;  /* 0xffffff9c00407947 */ /* 0x000fea000383ffff */
.L_x_40:
[----:B-1----:R1:W2:Y:S02]  /*8190*/  SYNCS.PHASECHK.TRANS64.TRYWAIT P0, [R3+URZ+0xe0], R0 ;  /* 0x0000e000030075a7 */ /* 0x0022a400080011ff */
[----:B--2---:R-:W-:Y:S05]  /*81a0*/  @!P0 NANOSLEEP.SYNCS 0x989680 ;  /* 0x009896800000895d */ /* 0x004fea0003900000 */
[----:B------:R-:W2:Y:S02]  /*81b0*/  @!P0 SYNCS.PHASECHK.TRANS64 P0, [R3+URZ+0xe0], R0 ;  /* 0x0000e000030085a7 */ /* 0x000ea400080010ff */
[----:B--2---:R-:W-:Y:S05]  /*81c0*/  @!P0 BRA `(.L_x_40) ;  /* 0xfffffffc00f08947 */ /* 0x004fea000383ffff */
[----:B------:R-:W-:Y:S05]  /*81d0*/  BRA `(.L_x_139) ;  /* 0xffffff9c00e07947 */ /* 0x000fea000383ffff */
.L_x_44:
[----:B------:R-:W-:-:S07]  /*81e0*/  MOV R0, UR4 ;  /* 0x0000000400007c02 */ /* 0x000fce0008000f00 */
.L_x_140:
[----:B-1----:R1:W2:Y:S02]  /*81f0*/  SYNCS.PHASECHK.TRANS64.TRYWAIT P0, [R0+URZ], R2 ;  /* 0x00000002000075a7 */ /* 0x0022a400080011ff */
[----:B--2---:R-:W-:Y:S05]  /*8200*/  @!P0 NANOSLEEP.SYNCS 0x989680 ;  /* 0x009896800000895d */ /* 0x004fea0003900000 */
[----:B------:R-:W2:Y:S02]  /*8210*/  @!P0 SYNCS.PHASECHK.TRANS64 P0, [R0+URZ], R2 ;  /* 0x00000002000085a7 */ /* 0x000ea400080010ff */
[----:B--2---:R-:W-:Y:S05]  /*8220*/  @!P0 BRA `(.L_x_140) ;  /* 0xfffffffc00f08947 */ /* 0x004fea000383ffff */
[----:B------:R-:W-:Y:S05]  /*8230*/  BRA `(.L_x_141) ;  /* 0xffffffa400887947 */ /* 0x000fea000383ffff */
.L_x_45:
[----:B------:R-:W-:-:S07]  /*8240*/  MOV R0, UR5 ;  /* 0x0000000500007c02 */ /* 0x000fce0008000f00 */
.L_x_142:
[----:B-1----:R1:W2:Y:S02]  /*8250*/  SYNCS.PHASECHK.TRANS64.TRYWAIT P0, [R0+URZ], R3 ;  /* 0x00000003000075a7 */ /* 0x0022a400080011ff */
[----:B--2---:R-:W-:Y:S05]  /*8260*/  @!P0 NANOSLEEP.SYNCS 0x989680 ;  /* 0x009896800000895d */ /* 0x004fea0003900000 */
[----:B------:R-:W2:Y:S02]  /*8270*/  @!P0 SYNCS.PHASECHK.TRANS64 P0, [R0+URZ], R3 ;  /* 0x00000003000085a7 */ /* 0x000ea400080010ff */
[----:B--2---:R-:W-:Y:S05]  /*8280*/  @!P0 BRA `(.L_x_142) ;  /* 0xfffffffc00f08947 */ /* 0x004fea000383ffff */
[----:B------:R-:W-:Y:S05]  /*8290*/  BRA `(.L_x_143) ;  /* 0xffffffa400947947 */ /* 0x000fea000383ffff */
.L_x_46:
[----:B------:R-:W-:-:S07]  /*82a0*/  MOV R0, UR5 ;  /* 0x0000000500007c02 */ /* 0x000fce0008000f00 */
.L_x_144:
[----:B-1----:R1:W2:Y:S02]  /*82b0*/  SYNCS.PHASECHK.TRANS64.TRYWAIT P0, [R0+URZ], R3 ;  /* 0x00000003000075a7 */ /* 0x0022a400080011ff */
[----:B--2---:R-:W-:Y:S05]  /*82c0*/  @!P0 NANOSLEEP.SYNCS 0x989680 ;  /* 0x009896800000895d */ /* 0x004fea0003900000 */
[----:B------:R-:W2:Y:S02]  /*82d0*/  @!P0 SYNCS.PHASECHK.TRANS64 P0, [R0+URZ], R3 ;  /* 0x00000003000085a7 */ /* 0x000ea400080010ff */
[----:B--2---:R-:W-:Y:S05]  /*82e0*/  @!P0 BRA `(.L_x_144) ;  /* 0xfffffffc00f08947 */ /* 0x004fea000383ffff */
[----:B------:R-:W-:Y:S05]  /*82f0*/  BRA `(.L_x_145) ;  /* 0xffffffa400a07947 */ /* 0x000fea000383ffff */
.L_x_47:
[----:B------:R-:W-:-:S07]  /*8300*/  MOV R0, UR5 ;  /* 0x0000000500007c02 */ /* 0x000fce0008000f00 */
.L_x_146:
[----:B-1----:R1:W2:Y:S02]  /*8310*/  SYNCS.PHASECHK.TRANS64.TRYWAIT P0, [R0+URZ], R3 ;  /* 0x00000003000075a7 */ /* 0x0022a400080011ff */
[----:B--2---:R-:W-:Y:S05]  /*8320*/  @!P0 NANOSLEEP.SYNCS 0x989680 ;  /* 0x009896800000895d */ /* 0x004fea0003900000 */
[----:B------:R-:W2:Y:S02]  /*8330*/  @!P0 SYNCS.PHASECHK.TRANS64 P0, [R0+URZ], R3 ;  /* 0x00000003000085a7 */ /* 0x000ea400080010ff */
[----:B--2---:R-:W-:Y:S05]  /*8340*/  @!P0 BRA `(.L_x_146) ;  /* 0xfffffffc00f08947 */ /* 0x004fea000383ffff */
[----:B------:R-:W-:Y:S05]  /*8350*/  BRA `(.L_x_147) ;  /* 0xffffffa400ac7947 */ /* 0x000fea000383ffff */
.L_x_48:
[----:B------:R-:W-:-:S07]  /*8360*/  MOV R0, UR5 ;  /* 0x0000000500007c02 */ /* 0x000fce0008000f00 */
.L_x_148:
[----:B-1----:R1:W2:Y:S02]  /*8370*/  SYNCS.PHASECHK.TRANS64.TRYWAIT P0, [R0+URZ], R3 ;  /* 0x00000003000075a7 */ /* 0x0022a400080011ff */
[----:B--2---:R-:W-:Y:S05]  /*8380*/  @!P0 NANOSLEEP.SYNCS 0x989680 ;  /* 0x009896800000895d */ /* 0x004fea0003900000 */
[----:B------:R-:W2:Y:S02]  /*8390*/  @!P0 SYNCS.PHASECHK.TRANS64 P0, [R0+URZ], R3 ;  /* 0x00000003000085a7 */ /* 0x000ea400080010ff */
[----:B--2---:R-:W-:Y:S05]  /*83a0*/  @!P0 BRA `(.L_x_148) ;  /* 0xfffffffc00f08947 */ /* 0x004fea000383ffff */
[----:B------:R-:W-:Y:S05]  /*83b0*/  BRA `(.L_x_149) ;  /* 0xffffffa400b87947 */ /* 0x000fea000383ffff */
.L_x_49:
[----:B------:R-:W-:-:S07]  /*83c0*/  MOV R0, UR5 ;  /* 0x0000000500007c02 */ /* 0x000fce0008000f00 */
.L_x_150:
[----:B-1----:R1:W2:Y:S02]  /*83d0*/  SYNCS.PHASECHK.TRANS64.TRYWAIT P0, [R0+URZ], R3 ;  /* 0x00000003000075a7 */ /* 0x0022a400080011ff */
[----:B--2---:R-:W-:Y:S05]  /*83e0*/  @!P0 NANOSLEEP.SYNCS 0x989680 ;  /* 0x009896800000895d */ /* 0x004fea0003900000 */
[----:B------:R-:W2:Y:S02]  /*83f0*/  @!P0 SYNCS.PHASECHK.TRANS64 P0, [R0+URZ], R3 ;  /* 0x00000003000085a7 */ /* 0x000ea400080010ff */
[----:B--2---:R-:W-:Y:S05]  /*8400*/  @!P0 BRA `(.L_x_150) ;  /* 0xfffffffc00f08947 */ /* 0x004fea000383ffff */
[----:B------:R-:W-:Y:S05]  /*8410*/  BRA `(.L_x_151) ;  /* 0xffffffa400c47947 */ /* 0x000fea000383ffff */
.L_x_50:
[----:B------:R-:W-:-:S07]  /*8420*/  MOV R0, UR5 ;  /* 0x0000000500007c02 */ /* 0x000fce0008000f00 */
.L_x_152:
[----:B-1----:R1:W2:Y:S02]  /*8430*/  SYNCS.PHASECHK.TRANS64.TRYWAIT P0, [R0+URZ], R3 ;  /* 0x00000003000075a7 */ /* 0x0022a400080011ff */
[----:B--2---:R-:W-:Y:S05]  /*8440*/  @!P0 NANOSLEEP.SYNCS 0x989680 ;  /* 0x009896800000895d */ /* 0x004fea0003900000 */
[----:B------:R-:W2:Y:S02]  /*8450*/  @!P0 SYNCS.PHASECHK.TRANS64 P0, [R0+URZ], R3 ;  /* 0x00000003000085a7 */ /* 0x000ea400080010ff */
[----:B--2---:R-:W-:Y:S05]  /*8460*/  @!P0 BRA `(.L_x_152) ;  /* 0xfffffffc00f08947 */ /* 0x004fea000383ffff */
[----:B------:R-:W-:Y:S05]  /*8470*/  BRA `(.L_x_153) ;  /* 0xffffffa400d07947 */ /* 0x000fea000383ffff */
.L_x_51:
[----:B------:R-:W-:-:S07]  /*8480*/  MOV R0, UR5 ;  /* 0x0000000500007c02 */ /* 0x000fce0008000f00 */
.L_x_154:
[----:B-1----:R1:W2:Y:S02]  /*8490*/  SYNCS.PHASECHK.TRANS64.TRYWAIT P0, [R0+URZ], R3 ;  /* 0x00000003000075a7 */ /* 0x0022a400080011ff */
[----:B--2---:R-:W-:Y:S05]  /*84a0*/  @!P0 NANOSLEEP.SYNCS 0x989680 ;  /* 0x009896800000895d */ /* 0x004fea0003900000 */
[----:B------:R-:W2:Y:S02]  /*84b0*/  @!P0 SYNCS.PHASECHK.TRANS64 P0, [R0+URZ], R3 ;  /* 0x00000003000085a7 */ /* 0x000ea400080010ff */
[----:B--2---:R-:W-:Y:S05]  /*84c0*/  @!P0 BRA `(.L_x_154) ;  /* 0xfffffffc00f08947 */ /* 0x004fea000383ffff */
[----:B------:R-:W-:Y:S05]  /*84d0*/  BRA `(.L_x_155) ;  /* 0xffffffa400dc7947 */ /* 0x000fea000383ffff */
.L_x_52:
[----:B------:R-:W-:-:S07]  /*84e0*/  MOV R0, UR5 ;  /* 0x0000000500007c02 */ /* 0x000fce0008000f00 */
.L_x_156:
[----:B-1----:R1:W2:Y:S02]  /*84f0*/  SYNCS.PHASECHK.TRANS64.TRYWAIT P0, [R0+URZ], R3 ;  /* 0x00000003000075a7 */ /* 0x0022a400080011ff */
[----:B--2---:R-:W-:Y:S05]  /*8500*/  @!P0 NANOSLEEP.SYNCS 0x989680 ;  /* 0x009896800000895d */ /* 0x004fea0003900000 */
[----:B------:R-:W2:Y:S02]  /*8510*/  @!P0 SYNCS.PHASECHK.TRANS64 P0, [R0+URZ], R3 ;  /* 0x00000003000085a7 */ /* 0x000ea400080010ff */
[----:B--2---:R-:W-:Y:S05]  /*8520*/  @!P0 BRA `(.L_x_156) ;  /* 0xfffffffc00f08947 */ /* 0x004fea000383ffff */
[----:B------:R-:W-:Y:S05]  /*8530*/  BRA `(.L_x_157) ;  /* 0xffffffa400e87947 */ /* 0x000fea000383ffff */
.L_x_55:
[----:B-1----:R1:W2:Y:S02]  /*8540*/  SYNCS.PHASECHK.TRANS64.TRYWAIT P0, [R2+URZ+0x140], R4 ;  /* 0x00014004020075a7 */ /* 0x0022a400080011ff */
[----:B--2---:R-:W-:Y:S05]  /*8550*/  @!P0 NANOSLEEP.SYNCS 0x989680 ;  /* 0x009896800000895d */ /* 0x004fea0003900000 */
[----:B------:R-:W2:Y:S02]  /*8560*/  @!P0 SYNCS.PHASECHK.TRANS64 P0, [R2+URZ+0x140], R4 ;  /* 0x00014004020085a7 */ /* 0x000ea400080010ff */
[----:B--2---:R-:W-:Y:S05]  /*8570*/  @!P0 BRA `(.L_x_55) ;  /* 0xfffffffc00f08947 */ /* 0x004fea000383ffff */
[----:B------:R-:W-:Y:S05]  /*8580*/  BRA `(.L_x_158) ;  /* 0xffffffa8004c7947 */ /* 0x000fea000383ffff */
.L_x_56:
[----:B------:R-:W-:-:S07]  /*8590*/  MOV R2, UR4 ;  /* 0x0000000400027c02 */ /* 0x000fce0008000f00 */
.L_x_159:
[----:B-1----:R1:W2:Y:S02]  /*85a0*/  SYNCS.PHASECHK.TRANS64.TRYWAIT P0, [R2+URZ+0xf0], R5 ;  /* 0x0000f005020075a7 */ /* 0x0022a400080011ff */
[----:B--2---:R-:W-:Y:S05]  /*85b0*/  @!P0 NANOSLEEP.SYNCS 0x989680 ;  /* 0x009896800000895d */ /* 0x004fea0003900000 */
[----:B------:R-:W2:Y:S02]  /*85c0*/  @!P0 SYNCS.PHASECHK.TRANS64 P0, [R2+URZ+0xf0], R5 ;  /* 0x0000f005020085a7 */ /* 0x000ea400080010ff */
[----:B--2---:R-:W-:Y:S05]  /*85d0*/  @!P0 BRA `(.L_x_159) ;  /* 0xfffffffc00f08947 */ /* 0x004fea000383ffff */
[----:B------:R-:W-:Y:S05]  /*85e0*/  BRA `(.L_x_160) ;  /* 0xffffffa8005c7947 */ /* 0x000fea000383ffff */
.L_x_57:
[----:B-1----:R1:W2:Y:S02]  /*85f0*/  SYNCS.PHASECHK.TRANS64.TRYWAIT P1, [R2+URZ+0xe0], R4 ;  /* 0x0000e004020075a7 */ /* 0x0022a400080211ff */
[----:B--2---:R-:W-:Y:S05]  /*8600*/  @!P1 NANOSLEEP.SYNCS 0x989680 ;  /* 0x009896800000995d */ /* 0x004fea0003900000 */
[----:B------:R-:W2:Y:S02]  /*8610*/  @!P1 SYNCS.PHASECHK.TRANS64 P1, [R2+URZ+0xe0], R4 ;  /* 0x0000e004020095a7 */ /* 0x000ea400080210ff */
[----:B--2---:R-:W-:Y:S05]  /*8620*/  @!P1 BRA `(.L_x_57) ;  /* 0xfffffffc00f09947 */ /* 0x004fea000383ffff */
[----:B------:R-:W-:Y:S05]  /*8630*/  BRA `(.L_x_161) ;  /* 0xffffffa8008c7947 */ /* 0x000fea000383ffff */
.L_x_60:
[----:B------:R-:W-:-:S07]  /*8640*/  MOV R0, UR4 ;  /* 0x0000000400007c02 */ /* 0x000fce0008000f00 */
.L_x_162:
[----:B-1----:R1:W2:Y:S02]  /*8650*/  SYNCS.PHASECHK.TRANS64.TRYWAIT P0, [R0+URZ+0xf0], R2 ;  /* 0x0000f002000075a7 */ /* 0x0022a400080011ff */
[----:B--2---:R-:W-:Y:S05]  /*8660*/  @!P0 NANOSLEEP.SYNCS 0x989680 ;  /* 0x009896800000895d */ /* 0x004fea0003900000 */
[----:B------:R-:W2:Y:S02]  /*8670*/  @!P0 SYNCS.PHASECHK.TRANS64 P0, [R0+URZ+0xf0], R2 ;  /* 0x0000f002000085a7 */ /* 0x000ea400080010ff */
[----:B--2---:R-:W-:Y:S05]  /*8680*/  @!P0 BRA `(.L_x_162) ;  /* 0xfffffffc00f08947 */ /* 0x004fea000383ffff */
[----:B------:R-:W-:Y:S05]  /*8690*/  BRA `(.L_x_59) ;  /* 0xffffffa800e07947 */ /* 0x000fea000383ffff */
.L_x_67:
[----:B-1----:R1:W2:Y:S02]  /*86a0*/  SYNCS.PHASECHK.TRANS64.TRYWAIT P1, [R0+URZ+0xe0], R2 ;  /* 0x0000e002000075a7 */ /* 0x0022a400080211ff */
[----:B--2---:R-:W-:Y:S05]  /*86b0*/  @!P1 NANOSLEEP.SYNCS 0x989680 ;  /* 0x009896800000995d */ /* 0x004fea0003900000 */
[----:B------:R-:W2:Y:S02]  /*86c0*/  @!P1 SYNCS.PHASECHK.TRANS64 P1, [R0+URZ+0xe0], R2 ;  /* 0x0000e002000095a7 */ /* 0x000ea400080210ff */
[----:B--2---:R-:W-:Y:S05]  /*86d0*/  @!P1 BRA `(.L_x_67) ;  /* 0xfffffffc00f09947 */ /* 0x004fea000383ffff */
[----:B------:R-:W-:Y:S05]  /*86e0*/  BRA `(.L_x_163) ;  /* 0xffffffb000587947 */ /* 0x000fea000383ffff */
.L_x_68:
[----:B------:R-:W-:-:S07]  /*86f0*/  MOV R2, UR31 ;  /* 0x0000001f00027c02 */ /* 0x000fce0008000f00 */
.L_x_164:
[----:B-1----:R1:W2:Y:S02]  /*8700*/  SYNCS.PHASECHK.TRANS64.TRYWAIT P0, [R2+URZ+0x120], R0 ;  /* 0x00012000020075a7 */ /* 0x0022a400080011ff */
[----:B--2---:R-:W-:Y:S05]  /*8710*/  @!P0 NANOSLEEP.SYNCS 0x989680 ;  /* 0x009896800000895d */ /* 0x004fea0003900000 */
[----:B------:R-:W2:Y:S02]  /*8720*/  @!P0 SYNCS.PHASECHK.TRANS64 P0, [R2+URZ+0x120], R0 ;  /* 0x00012000020085a7 */ /* 0x000ea400080010ff */
[----:B--2---:R-:W-:Y:S05]  /*8730*/  @!P0 BRA `(.L_x_164) ;  /* 0xfffffffc00f08947 */ /* 0x004fea000383ffff */
[----:B------:R-:W-:Y:S05]  /*8740*/  BRA `(.L_x_165) ;  /* 0xffffffb000a47947 */ /* 0x000fea000383ffff */
.L_x_71:
[----:B------:R-:W-:Y:S07]  /*8750*/  MOV R0, UR7 ;  /* 0x0000000700007c02 */ /* 0x000fee0008000f00 */
.L_x_166:
[----:B-1----:R1:W2:Y:S02]  /*8760*/  SYNCS.PHASECHK.TRANS64.TRYWAIT P0, [R0+URZ], R2 ;  /* 0x00000002000075a7 */ /* 0x0022a400080011ff */
[----:B--2---:R-:W-:Y:S05]  /*8770*/  @!P0 NANOSLEEP.SYNCS 0x989680 ;  /* 0x009896800000895d */ /* 0x004fea0003900000 */
[----:B------:R-:W2:Y:S02]  /*8780*/  @!P0 SYNCS.PHASECHK.TRANS64 P0, [R0+URZ], R2 ;  /* 0x00000002000085a7 */ /* 0x000ea400080010ff */
[----:B--2---:R-:W-:Y:S05]  /*8790*/  @!P0 BRA `(.L_x_166) ;  /* 0xfffffffc00f08947 */ /* 0x004fea000383ffff */
[----:B------:R-:W-:Y:S05]  /*87a0*/  BRA `(.L_x_70) ;  /* 0xffffffb000c07947 */ /* 0x000fea000383ffff */
.L_x_74:
[----:B------:R-:W-:-:S07]  /*87b0*/  MOV R0, UR4 ;  /* 0x0000000400007c02 */ /* 0x000fce0008000f00 */
.L_x_167:
[----:B--2---:R2:W4:Y:S02]  /*87c0*/  SYNCS.PHASECHK.TRANS64.TRYWAIT P0, [R0+URZ], R2 ;  /* 0x00000002000075a7 */ /* 0x00452400080011ff */
[----:B----4-:R-:W-:Y:S05]  /*87d0*/  @!P0 NANOSLEEP.SYNCS 0x989680 ;  /* 0x009896800000895d */ /* 0x010fea0003900000 */
[----:B------:R-:W4:Y:S02]  /*87e0*/  @!P0 SYNCS.PHASECHK.TRANS64 P0, [R0+URZ], R2 ;  /* 0x00000002000085a7 */ /* 0x000f2400080010ff */
[----:B----4-:R-:W-:Y:S05]  /*87f0*/  @!P0 BRA `(.L_x_167) ;  /* 0xfffffffc00f08947 */ /* 0x010fea000383ffff */
[----:B------:R-:W-:Y:S05]  /*8800*/  BRA `(.L_x_168) ;  /* 0xffffffb4009c7947 */ /* 0x000fea000383ffff */
.L_x_75:
[----:B------:R-:W-:-:S07]  /*8810*/  MOV R0, UR5 ;  /* 0x0000000500007c02 */ /* 0x000fce0008000f00 */
.L_x_169:
[----:B-1----:R1:W2:Y:S02]  /*8820*/  SYNCS.PHASECHK.TRANS64.TRYWAIT P0, [R0+URZ], R3 ;  /* 0x00000003000075a7 */ /* 0x0022a400080011ff */
[----:B--2---:R-:W-:Y:S05]  /*8830*/  @!P0 NANOSLEEP.SYNCS 0x989680 ;  /* 0x009896800000895d */ /* 0x004fea0003900000 */
[----:B------:R-:W2:Y:S02]  /*8840*/  @!P0 SYNCS.PHASECHK.TRANS64 P0, [R0+URZ], R3 ;  /* 0x00000003000085a7 */ /* 0x000ea400080010ff */
[----:B--2---:R-:W-:Y:S05]  /*8850*/  @!P0 BRA `(.L_x_169) ;  /* 0xfffffffc00f08947 */ /* 0x004fea000383ffff */
[----:B------:R-:W-:Y:S05]  /*8860*/  BRA `(.L_x_170) ;  /* 0xffffffb400a87947 */ /* 0x000fea000383ffff */
.L_x_76:
[----:B------:R-:W-:-:S07]  /*8870*/  MOV R0, UR5 ;  /* 0x0000000500007c02 */ /* 0x000fce0008000f00 */
.L_x_171:
[----:B-1----:R1:W2:Y:S02]  /*8880*/  SYNCS.PHASECHK.TRANS64.TRYWAIT P0, [R0+URZ], R3 ;  /* 0x00000003000075a7 */ /* 0x0022a400080011ff */
[----:B--2---:R-:W-:Y:S05]  /*8890*/  @!P0 NANOSLEEP.SYNCS 0x989680 ;  /* 0x009896800000895d */ /* 0x004fea0003900000 */
[----:B------:R-:W2:Y:S02]  /*88a0*/  @!P0 SYNCS.PHASECHK.TRANS64 P0, [R0+URZ], R3 ;  /* 0x00000003000085a7 */ /* 0x000ea400080010ff */
[----:B--2---:R-:W-:Y:S05]  /*88b0*/  @!P0 BRA `(.L_x_171) ;  /* 0xfffffffc00f08947 */ /* 0x004fea000383ffff */
[----:B------:R-:W-:Y:S05]  /*88c0*/  BRA `(.L_x_172) ;  /* 0xffffffb400b47947 */ /* 0x000fea000383ffff */
.L_x_77:
[----:B-1----:R-:W-:-:S07]  /*88d0*/  MOV R0, UR4 ;  /* 0x0000000400007c02 */ /* 0x002fce0008000f00 */
.L_x_173:
[----:B-1----:R1:W2:Y:S02]  /*88e0*/  SYNCS.PHASECHK.TRANS64.TRYWAIT P0, [R0+URZ], R2 ;  /* 0x00000002000075a7 */ /* 0x0022a400080011ff */
[----:B--2---:R-:W-:Y:S05]  /*88f0*/  @!P0 NANOSLEEP.SYNCS 0x989680 ;  /* 0x009896800000895d */ /* 0x004fea0003900000 */
[----:B------:R-:W2:Y:S02]  /*8900*/  @!P0 SYNCS.PHASECHK.TRANS64 P0, [R0+URZ], R2 ;  /* 0x00000002000085a7 */ /* 0x000ea400080010ff */
[----:B--2---:R-:W-:Y:S05]  /*8910*/  @!P0 BRA `(.L_x_173) ;  /* 0xfffffffc00f08947 */ /* 0x004fea000383ffff */
[----:B------:R-:W-:Y:S05]  /*8920*/  BRA `(.L_x_174) ;  /* 0xffffffb400c07947 */ /* 0x000fea000383ffff */
.L_x_82:
[----:B-1----:R1:W3:Y:S02]  /*8930*/  SYNCS.PHASECHK.TRANS64.TRYWAIT P0, [R8+URZ+0xe0], R0 ;  /* 0x0000e000080075a7 */ /* 0x0022e400080011ff */
[----:B---3--:R-:W-:Y:S05]  /*8940*/  @!P0 NANOSLEEP.SYNCS 0x989680 ;  /* 0x009896800000895d */ /* 0x008fea0003900000 */
[----:B------:R-:W3:Y:S02]  /*8950*/  @!P0 SYNCS.PHASECHK.TRANS64 P0, [R8+URZ+0xe0], R0 ;  /* 0x0000e000080085a7 */ /* 0x000ee400080010ff */
[----:B---3--:R-:W-:Y:S05]  /*8960*/  @!P0 BRA `(.L_x_82) ;  /* 0xfffffffc00f08947 */ /* 0x008fea000383ffff */
[----:B------:R-:W-:Y:S05]  /*8970*/  BRA `(.L_x_175) ;  /* 0xffffffb800fc7947 */ /* 0x000fea000383ffff */
.L_x_85:
[----:B-1----:R-:W-:Y:S07]  /*8980*/  MOV R0, UR21 ;  /* 0x0000001500007c02 */ /* 0x002fee0008000f00 */
.L_x_176:
[----:B-1----:R1:W3:Y:S02]  /*8990*/  SYNCS.PHASECHK.TRANS64.TRYWAIT P1, [R0+URZ+0xd8], R2 ;  /* 0x0000d802000075a7 */ /* 0x0022e400080211ff */
[----:B---3--:R-:W-:Y:S05]  /*89a0*/  @!P1 NANOSLEEP.SYNCS 0x989680 ;  /* 0x009896800000995d */ /* 0x008fea0003900000 */
[----:B------:R-:W3:Y:S02]  /*89b0*/  @!P1 SYNCS.PHASECHK.TRANS64 P1, [R0+URZ+0xd8], R2 ;  /* 0x0000d802000095a7 */ /* 0x000ee400080210ff */
[----:B---3--:R-:W-:Y:S05]  /*89c0*/  @!P1 BRA `(.L_x_176) ;  /* 0xfffffffc00f09947 */ /* 0x008fea000383ffff */
[----:B------:R-:W-:Y:S05]  /*89d0*/  BRA `(.L_x_84) ;  /* 0xffffffc000787947 */ /* 0x000fea000383ffff */
.L_x_88:
[----:B-1----:R-:W-:Y:S07]  /*89e0*/  MOV R0, UR21 ;  /* 0x0000001500007c02 */ /* 0x002fee0008000f00 */
.L_x_177:
[----:B-1----:R1:W3:Y:S02]  /*89f0*/  SYNCS.PHASECHK.TRANS64.TRYWAIT P0, [R0+URZ+0xb8], R4 ;  /* 0x0000b804000075a7 */ /* 0x0022e400080011ff */
[----:B---3--:R-:W-:Y:S05]  /*8a00*/  @!P0 NANOSLEEP.SYNCS 0x989680 ;  /* 0x009896800000895d */ /* 0x008fea0003900000 */
[----:B------:R-:W3:Y:S02]  /*8a10*/  @!P0 SYNCS.PHASECHK.TRANS64 P0, [R0+URZ+0xb8], R4 ;  /* 0x0000b804000085a7 */ /* 0x000ee400080010ff */
[----:B---3--:R-:W-:Y:S05]  /*8a20*/  @!P0 BRA `(.L_x_177) ;  /* 0xfffffffc00f08947 */ /* 0x008fea000383ffff */
[----:B------:R-:W-:Y:S05]  /*8a30*/  BRA `(.L_x_178) ;  /* 0xffffffc000d07947 */ /* 0x000fea000383ffff */
.L_x_89:
[----:B------:R-:W-:Y:S07]  /*8a40*/  MOV R0, UR21 ;  /* 0x0000001500007c02 */ /* 0x000fee0008000f00 */
.L_x_179:
[----:B-1----:R1:W3:Y:S02]  /*8a50*/  SYNCS.PHASECHK.TRANS64.TRYWAIT P0, [R0+URZ+0xc0], R4 ;  /* 0x0000c004000075a7 */ /* 0x0022e400080011ff */
[----:B---3--:R-:W-:Y:S05]  /*8a60*/  @!P0 NANOSLEEP.SYNCS 0x989680 ;  /* 0x009896800000895d */ /* 0x008fea0003900000 */
[----:B------:R-:W3:Y:S02]  /*8a70*/  @!P0 SYNCS.PHASECHK.TRANS64 P0, [R0+URZ+0xc0], R4 ;  /* 0x0000c004000085a7 */ /* 0x000ee400080010ff */
[----:B---3--:R-:W-:Y:S05]  /*8a80*/  @!P0 BRA `(.L_x_179) ;  /* 0xfffffffc00f08947 */ /* 0x008fea000383ffff */
[----:B------:R-:W-:Y:S05]  /*8a90*/  BRA `(.L_x_180) ;  /* 0xffffffc4000c7947 */ /* 0x000fea000383ffff */
.L_x_90:
[----:B------:R-:W-:Y:S07]  /*8aa0*/  MOV R0, UR21 ;  /* 0x0000001500007c02 */ /* 0x000fee0008000f00 */
.L_x_181:
[----:B-1----:R1:W3:Y:S02]  /*8ab0*/  SYNCS.PHASECHK.TRANS64.TRYWAIT P0, [R0+URZ+0xc8], R4 ;  /* 0x0000c804000075a7 */ /* 0x0022e400080011ff */
[----:B---3--:R-:W-:Y:S05]  /*8ac0*/  @!P0 NANOSLEEP.SYNCS 0x989680 ;  /* 0x009896800000895d */ /* 0x008fea0003900000 */
[----:B------:R-:W3:Y:S02]  /*8ad0*/  @!P0 SYNCS.PHASECHK.TRANS64 P0, [R0+URZ+0xc8], R4 ;  /* 0x0000c804000085a7 */ /* 0x000ee400080010ff */
[----:B---3--:R-:W-:Y:S05]  /*8ae0*/  @!P0 BRA `(.L_x_181) ;  /* 0xfffffffc00f08947 */ /* 0x008fea000383ffff */
[----:B------:R-:W-:Y:S05]  /*8af0*/  BRA `(.L_x_182) ;  /* 0xffffffc400547947 */ /* 0x000fea000383ffff */
.L_x_92:
[----:B------:R-:W-:-:S07]  /*8b00*/  MOV R0, UR21 ;  /* 0x0000001500007c02 */ /* 0x000fce0008000f00 */
.L_x_183:
[----:B---3--:R3:W4:Y:S02]  /*8b10*/  SYNCS.PHASECHK.TRANS64.TRYWAIT P0, [R0+URZ+0xb8], R2 ;  /* 0x0000b802000075a7 */ /* 0x00872400080011ff */
[----:B----4-:R-:W-:Y:S05]  /*8b20*/  @!P0 NANOSLEEP.SYNCS 0x989680 ;  /* 0x009896800000895d */ /* 0x010fea0003900000 */
[----:B------:R-:W4:Y:S02]  /*8b30*/  @!P0 SYNCS.PHASECHK.TRANS64 P0, [R0+URZ+0xb8], R2 ;  /* 0x0000b802000085a7 */ /* 0x000f2400080010ff */
[----:B----4-:R-:W-:Y:S05]  /*8b40*/  @!P0 BRA `(.L_x_183) ;  /* 0xfffffffc00f08947 */ /* 0x010fea000383ffff */
[----:B------:R-:W-:Y:S05]  /*8b50*/  BRA `(.L_x_184) ;  /* 0xffffffc400c87947 */ /* 0x000fea000383ffff */
.L_x_93:
[----:B---3--:R-:W-:-:S07]  /*8b60*/  MOV R0, UR21 ;  /* 0x0000001500007c02 */ /* 0x008fce0008000f00 */
.L_x_185:
[----:B---3--:R3:W4:Y:S02]  /*8b70*/  SYNCS.PHASECHK.TRANS64.TRYWAIT P0, [R0+URZ+0xc0], R2 ;  /* 0x0000c002000075a7 */ /* 0x00872400080011ff */
[----:B----4-:R-:W-:Y:S05]  /*8b80*/  @!P0 NANOSLEEP.SYNCS 0x989680 ;  /* 0x009896800000895d */ /* 0x010fea0003900000 */
[----:B------:R-:W4:Y:S02]  /*8b90*/  @!P0 SYNCS.PHASECHK.TRANS64 P0, [R0+URZ+0xc0], R2 ;  /* 0x0000c002000085a7 */ /* 0x000f2400080010ff */
[----:B----4-:R-:W-:Y:S05]  /*8ba0*/  @!P0 BRA `(.L_x_185) ;  /* 0xfffffffc00f08947 */ /* 0x010fea000383ffff */
[----:B------:R-:W-:Y:S05]  /*8bb0*/  BRA `(.L_x_186) ;  /* 0xffffffc400b87947 */ /* 0x000fea000383ffff */
.L_x_95:
[----:B-1----:R1:W2:Y:S02]  /*8bc0*/  SYNCS.PHASECHK.TRANS64.TRYWAIT P0, [R8+URZ+0xe0], R0 ;  /* 0x0000e000080075a7 */ /* 0x0022a400080011ff */
[----:B--2---:R-:W-:Y:S05]  /*8bd0*/  @!P0 NANOSLEEP.SYNCS 0x989680 ;  /* 0x009896800000895d */ /* 0x004fea0003900000 */
[----:B------:R-:W2:Y:S02]  /*8be0*/  @!P0 SYNCS.PHASECHK.TRANS64 P0, [R8+URZ+0xe0], R0 ;  /* 0x0000e000080085a7 */ /* 0x000ea400080010ff */
[----:B--2---:R-:W-:Y:S05]  /*8bf0*/  @!P0 BRA `(.L_x_95) ;  /* 0xfffffffc00f08947 */ /* 0x004fea000383ffff */
[----:B------:R-:W-:Y:S05]  /*8c00*/  BRA `(.L_x_187) ;  /* 0xffffffc800847947 */ /* 0x000fea000383ffff */
.L_x_106:
[----:B-1----:R-:W-:Y:S04]  /*8c10*/  MOV R0, UR44 ;  /* 0x0000002c00007c02 */ /* 0x002fe80008000f00 */
[----:B------:R1:W2:Y:S03]  /*8c20*/  SYNCS.PHASECHK.TRANS64.TRYWAIT P1, [R0+URZ+0xa0], R4 ;  /* 0x0000a004000075a7 */ /* 0x0002a600080211ff */
[----:B--2---:R-:W-:Y:S05]  /*8c30*/  @!P1 NANOSLEEP.SYNCS 0x989680 ;  /* 0x009896800000995d */ /* 0x004fea0003900000 */
[----:B------:R-:W2:Y:S02]  /*8c40*/  @!P1 SYNCS.PHASECHK.TRANS64 P1, [R0+URZ+0xa0], R4 ;  /* 0x0000a004000095a7 */ /* 0x000ea400080210ff */
[----:B--2---:R-:W-:Y:S05]  /*8c50*/  @!P1 BRA `(.L_x_106) ;  /* 0xfffffffc00ec9947 */ /* 0x004fea000383ffff */
[----:B------:R-:W-:Y:S05]  /*8c60*/  BRA `(.L_x_105) ;  /* 0xffffffd400e47947 */ /* 0x000fea000383ffff */
.L_x_108:
[----:B-1----:R1:W3:Y:S02]  /*8c70*/  SYNCS.PHASECHK.TRANS64.TRYWAIT P0, [R26+URZ+0x100], R3 ;  /* 0x000100031a0075a7 */ /* 0x0022e400080011ff */
[----:B---3--:R-:W-:Y:S05]  /*8c80*/  @!P0 NANOSLEEP.SYNCS 0x989680 ;  /* 0x009896800000895d */ /* 0x008fea0003900000 */
[----:B------:R-:W3:Y:S02]  /*8c90*/  @!P0 SYNCS.PHASECHK.TRANS64 P0, [R26+URZ+0x100], R3 ;  /* 0x000100031a0085a7 */ /* 0x000ee400080010ff */
[----:B---3--:R-:W-:Y:S05]  /*8ca0*/  @!P0 BRA `(.L_x_108) ;  /* 0xfffffffc00f08947 */ /* 0x008fea000383ffff */
[----:B------:R-:W-:Y:S05]  /*8cb0*/  BRA `(.L_x_107) ;  /* 0xffffffd800087947 */ /* 0x000fea000383ffff */
.L_x_117:
[----:B---3--:R3:W4:Y:S02]  /*8cc0*/  SYNCS.PHASECHK.TRANS64.TRYWAIT P0, [R5+URZ+0xa0], R0 ;  /* 0x0000a000050075a7 */ /* 0x00872400080011ff */
[----:B----4-:R-:W-:Y:S05]  /*8cd0*/  @!P0 NANOSLEEP.SYNCS 0x989680 ;  /* 0x009896800000895d */ /* 0x010fea0003900000 */
[----:B------:R-:W4:Y:S02]  /*8ce0*/  @!P0 SYNCS.PHASECHK.TRANS64 P0, [R5+URZ+0xa0], R0 ;  /* 0x0000a000050085a7 */ /* 0x000f2400080010ff */
[----:B----4-:R-:W-:Y:S05]  /*8cf0*/  @!P0 BRA `(.L_x_117) ;  /* 0xfffffffc00f08947 */ /* 0x010fea000383ffff */
[----:B------:R-:W-:Y:S05]  /*8d00*/  BRA `(.L_x_116) ;  /* 0xffffffdc00f87947 */ /* 0x000fea000383ffff */
.L_x_126:
[----:B---3--:R3:W4:Y:S02]  /*8d10*/  SYNCS.PHASECHK.TRANS64.TRYWAIT P0, [R5+URZ+0xa0], R0 ;  /* 0x0000a000050075a7 */ /* 0x00872400080011ff */
[----:B----4-:R-:W-:Y:S05]  /*8d20*/  @!P0 NANOSLEEP.SYNCS 0x989680 ;  /* 0x009896800000895d */ /* 0x010fea0003900000 */
[----:B------:R-:W4:Y:S02]  /*8d30*/  @!P0 SYNCS.PHASECHK.TRANS64 P0, [R5+URZ+0xa0], R0 ;  /* 0x0000a000050085a7 */ /* 0x000f2400080010ff */
[----:B----4-:R-:W-:Y:S05]  /*8d40*/  @!P0 BRA `(.L_x_126) ;  /* 0xfffffffc00f08947 */ /* 0x010fea000383ffff */
[----:B------:R-:W-:Y:S05]  /*8d50*/  BRA `(.L_x_125) ;  /* 0xffffffe800107947 */ /* 0x000fea000383ffff */
        .weak           $__internal_0_$__cuda_sm10x_tcgen05_guardrail_trap_col_being_dealloced_not_returned_by_alloc
        .type           $__internal_0_$__cuda_sm10x_tcgen05_guardrail_trap_col_being_dealloced_not_returned_by_alloc,@function
        .size           $__internal_0_$__cuda_sm10x_tcgen05_guardrail_trap_col_being_dealloced_not_returned_by_alloc,($__internal_1_$__cuda_sm10x_tcgen05_guardrail_trap_phase_invalid_during_alloc - $__internal_0_$__cuda_sm10x_tcgen05_guardrail_trap_col_being_dealloced_not_returned_by_alloc)
$__internal_0_$__cuda_sm10x_tcgen05_guardrail_trap_col_being_dealloced_not_returned_by_alloc:
[----:B------:R-:W-:Y:S05]  /*8d60*/  BPT.TRAP 0x1 ;  /* 0x000000040000795c */ /* 0x000fea0000300000 */
[----:B------:R-:W-:-:S04]  /*8d70*/  HFMA2 R3, -RZ, RZ, 0, 0 ;  /* 0x00000000ff037431 */ /* 0x000fc800000001ff */
[----:B------:R-:W-:Y:S05]  /*8d80*/  RET.REL.NODEC R2 `(_ZN7cutlass13device_kernelINS_4gemm6kernel13GemmUniversalIN4cute5tupleIJiiiiEEENS1_10collective13CollectiveMmaINS1_35MainloopSm100TmaUmmaWarpSpecializedILi10ELi2ELi4ENS5_IJNS4_1CILi2EEENSA_ILi1EEESC_EEEEENS5_IJNSA_ILi64EEENSA_ILi96EEESF_EEENS_10bfloat16_tENS5_IJlSC_lEEESI_SJ_NS4_8TiledMMAINS4_8MMA_AtomIJNS4_20SM100_MMA_F16BF16_SSISI_SI_fLi64ELi96ELNS4_4UMMA5MajorE0ELSO_0ELNSN_7ScaleInE0ELSP_0EEEEEENS4_6LayoutINS5_IJSC_SC_SC_EEENS5_IJNSA_ILi0EEESU_SU_EEEEENS5_IJNS4_10UnderscoreESX_SX_EEEEENS4_13SM90_TMA_LOADENS4_14ComposedLayoutINS4_7SwizzleILi3ELi4ELi3EEENS4_18smem_ptr_flag_bitsILi16EEENSS_INS5_IJNSA_ILi8EEESF_EEENS5_IJSF_SC_EEEEEEEvNS4_8identityENS4_23SM90_TMA_LOAD_MULTICASTES1A_vS1B_EENS_8epilogue10collective18CollectiveEpilogueINS1E_23Sm100TmaWarpSpecializedILi3ELi2ELi16ELb1ELb0EEEJSH_NS5_IJNSS_ISF_SC_EENSS_INSA_ILi32EEESC_EEEEESI_SJ_SI_SJ_NS1E_6fusion15FusionCallbacksIS1I_NS1N_17LinearCombinationISI_fSI_fLNS_15FloatRoundStyleE2EEESH_S1M_JEEENS4_5SM1004TMEM4LOAD26SM100_TMEM_LOAD_16dp256b4xES10_NS11_INS12_ILi2ELi4ELi3EEES15_NSS_INS5_IJS16_S1K_EEENS5_IJS1K_SC_EEEEEEENS4_17SM75_U32x4_LDSM_NENS4_14SM90_TMA_STOREES21_NS4_17SM90_U32x4_STSM_NENS4_39AutoVectorizingCopyWithAssumedAlignmentILi128EEEEEEvvEEEEvNT_6ParamsE) ;  /* 0xffffff70029c7950 */ /* 0x000fea0003c3ffff */
        .weak           $__internal_1_$__cuda_sm10x_tcgen05_guardrail_trap_phase_invalid_during_alloc
        .type           $__internal_1_$__cuda_sm10x_tcgen05_guardrail_trap_phase_invalid_during_alloc,@function
        .size           $__internal_1_$__cuda_sm10x_tcgen05_guardrail_trap_phase_invalid_during_alloc,($__internal_2_$__cuda_sm10x_tcgen05_guardrail_trap_unallocated_columns_being_dealloced - $__internal_1_$__cuda_sm10x_tcgen05_guardrail_trap_phase_invalid_during_alloc)
$__internal_1_$__cuda_sm10x_tcgen05_guardrail_trap_phase_invalid_during_alloc:
[----:B------:R-:W-:Y:S05]  /*8d90*/  BPT.TRAP 0x1 ;  /* 0x000000040000795c */ /* 0x000fea0000300000 */
[----:B------:R-:W-:-:S04]  /*8da0*/  MOV R5, 0x0 ;  /* 0x0000000000057802 */ /* 0x000fc80000000f00 */
[----:B------:R-:W-:Y:S05]  /*8db0*/  RET.REL.NODEC R4 `(_ZN7cutlass13device_kernelINS_4gemm6kernel13GemmUniversalIN4cute5tupleIJiiiiEEENS1_10collective13CollectiveMmaINS1_35MainloopSm100TmaUmmaWarpSpecializedILi10ELi2ELi4ENS5_IJNS4_1CILi2EEENSA_ILi1EEESC_EEEEENS5_IJNSA_ILi64EEENSA_ILi96EEESF_EEENS_10bfloat16_tENS5_IJlSC_lEEESI_SJ_NS4_8TiledMMAINS4_8MMA_AtomIJNS4_20SM100_MMA_F16BF16_SSISI_SI_fLi64ELi96ELNS4_4UMMA5MajorE0ELSO_0ELNSN_7ScaleInE0ELSP_0EEEEEENS4_6LayoutINS5_IJSC_SC_SC_EEENS5_IJNSA_ILi0EEESU_SU_EEEEENS5_IJNS4_10UnderscoreESX_SX_EEEEENS4_13SM90_TMA_LOADENS4_14ComposedLayoutINS4_7SwizzleILi3ELi4ELi3EEENS4_18smem_ptr_flag_bitsILi16EEENSS_INS5_IJNSA_ILi8EEESF_EEENS5_IJSF_SC_EEEEEEEvNS4_8identityENS4_23SM90_TMA_LOAD_MULTICASTES1A_vS1B_EENS_8epilogue10collective18CollectiveEpilogueINS1E_23Sm100TmaWarpSpecializedILi3ELi2ELi16ELb1ELb0EEEJSH_NS5_IJNSS_ISF_SC_EENSS_INSA_ILi32EEESC_EEEEESI_SJ_SI_SJ_NS1E_6fusion15FusionCallbacksIS1I_NS1N_17LinearCombinationISI_fSI_fLNS_15FloatRoundStyleE2EEESH_S1M_JEEENS4_5SM1004TMEM4LOAD26SM100_TMEM_LOAD_16dp256b4xES10_NS11_INS12_ILi2ELi4ELi3EEES15_NSS_INS5_IJS16_S1K_EEENS5_IJS1K_SC_EEEEEEENS4_17SM75_U32x4_LDSM_NENS4_14SM90_TMA_STOREES21_NS4_17SM90_U32x4_STSM_NENS4_39AutoVectorizingCopyWithAssumedAlignmentILi128EEEEEEvvEEEEvNT_6ParamsE) ;  /* 0xffffff7004907950 */ /* 0x000fea0003c3ffff */
        .weak           $__internal_2_$__cuda_sm10x_tcgen05_guardrail_trap_unallocated_columns_being_dealloced
        .type           $__internal_2_$__cuda_sm10x_tcgen05_guardrail_trap_unallocated_columns_being_dealloced,@function
        .size           $__internal_2_$__cuda_sm10x_tcgen05_guardrail_trap_unallocated_columns_being_dealloced,(.L_x_189 - $__internal_2_$__cuda_sm10x_tcgen05_guardrail_trap_unallocated_columns_being_dealloced)
$__internal_2_$__cuda_sm10x_tcgen05_guardrail_trap_unallocated_columns_being_dealloced:
[----:B------:R-:W-:Y:S05]  /*8dc0*/  BPT.TRAP 0x1 ;  /* 0x000000040000795c */ /* 0x000fea0000300000 */
[----:B------:R-:W-:-:S04]  /*8dd0*/  HFMA2 R3, -RZ, RZ, 0, 0 ;  /* 0x00000000ff037431 */ /* 0x000fc800000001ff */
[----:B------:R-:W-:Y:S05]  /*8de0*/  RET.REL.NODEC R2 `(_ZN7cutlass13device_kernelINS_4gemm6kernel13GemmUniversalIN4cute5tupleIJiiiiEEENS1_10collective13CollectiveMmaINS1_35MainloopSm100TmaUmmaWarpSpecializedILi10ELi2ELi4ENS5_IJNS4_1CILi2EEENSA_ILi1EEESC_EEEEENS5_IJNSA_ILi64EEENSA_ILi96EEESF_EEENS_10bfloat16_tENS5_IJlSC_lEEESI_SJ_NS4_8TiledMMAINS4_8MMA_AtomIJNS4_20SM100_MMA_F16BF16_SSISI_SI_fLi64ELi96ELNS4_4UMMA5MajorE0ELSO_0ELNSN_7ScaleInE0ELSP_0EEEEEENS4_6LayoutINS5_IJSC_SC_SC_EEENS5_IJNSA_ILi0EEESU_SU_EEEEENS5_IJNS4_10UnderscoreESX_SX_EEEEENS4_13SM90_TMA_LOADENS4_14ComposedLayoutINS4_7SwizzleILi3ELi4ELi3EEENS4_18smem_ptr_flag_bitsILi16EEENSS_INS5_IJNSA_ILi8EEESF_EEENS5_IJSF_SC_EEEEEEEvNS4_8identityENS4_23SM90_TMA_LOAD_MULTICASTES1A_vS1B_EENS_8epilogue10collective18CollectiveEpilogueINS1E_23Sm100TmaWarpSpecializedILi3ELi2ELi16ELb1ELb0EEEJSH_NS5_IJNSS_ISF_SC_EENSS_INSA_ILi32EEESC_EEEEESI_SJ_SI_SJ_NS1E_6fusion15FusionCallbacksIS1I_NS1N_17LinearCombinationISI_fSI_fLNS_15FloatRoundStyleE2EEESH_S1M_JEEENS4_5SM1004TMEM4LOAD26SM100_TMEM_LOAD_16dp256b4xES10_NS11_INS12_ILi2ELi4ELi3EEES15_NSS_INS5_IJS16_S1K_EEENS5_IJS1K_SC_EEEEEEENS4_17SM75_U32x4_LDSM_NENS4_14SM90_TMA_STOREES21_NS4_17SM90_U32x4_STSM_NENS4_39AutoVectorizingCopyWithAssumedAlignmentILi128EEEEEEvvEEEEvNT_6ParamsE) ;  /* 0xffffff7002847950 */ /* 0x000fea0003c3ffff */
.L_x_188:
[----:B------:R-:W-:-:S00]  /*8df0*/  BRA `(.L_x_188) ;  /* 0xfffffffc00fc7947 */ /* 0x000fc0000383ffff */
[----:B------:R-:W-:-:S00]  /*8e00*/  NOP ;  /* 0x0000000000007918 */ /* 0x000fc00000000000 */
[----:B------:R-:W-:-:S00]  /*8e10*/  NOP ;  /* 0x0000000000007918 */ /* 0x000fc00000000000 */
[----:B------:R-:W-:-:S00]  /*8e20*/  NOP ;  /* 0x0000000000007918 */ /* 0x000fc00000000000 */
[----:B------:R-:W-:-:S00]  /*8e30*/  NOP ;  /* 0x0000000000007918 */ /* 0x000fc00000000000 */
[----:B------:R-:W-:-:S00]  /*8e40*/  NOP ;  /* 0x0000000000007918 */ /* 0x000fc00000000000 */
[----:B------:R-:W-:-:S00]  /*8e50*/  NOP ;  /* 0x0000000000007918 */ /* 0x000fc00000000000 */
[----:B------:R-:W-:-:S00]  /*8e60*/  NOP ;  /* 0x0000000000007918 */ /* 0x000fc00000000000 */
[----:B------:R-:W-:-:S00]  /*8e70*/  NOP ;  /* 0x0000000000007918 */ /* 0x000fc00000000000 */
.L_x_189:


//--------------------- .nv.global.init           --------------------------
	.section	.nv.global.init,"aw",@progbits
.nv.global.init:
	.type		$str$27,@object
	.size		$str$27,($str$28 - $str$27)
$str$27:
        /*0000*/ 	.byte	0x28, 0x61, 0x64, 0x64, 0x72, 0x65, 0x73, 0x73, 0x20, 0x26, 0x20, 0x6d, 0x61, 0x73, 0x6b, 0x29
        /*0010*/ 	.byte	0x20, 0x3d, 0x3d, 0x20, 0x30, 0x00
	.type		$str$28,@object
	.size		$str$28,($str$26 - $str$28)
$str$28:
        /*0016*/ 	.byte	0x2f, 0x74, 0x6d, 0x70, 0x2f, 0x63, 0x75, 0x74, 0x6c, 0x61, 0x73, 0x73, 0x5f, 0x73, 0x77, 0x65
        /*0026*/ 	.byte	0x65, 0x70, 0x5f, 0x73, 0x72, 0x63, 0x2f, 0x69, 0x6e, 0x63, 0x6c, 0x75, 0x64, 0x65, 0x2f, 0x63
        /*0036*/ 	.byte	0x75, 0x74, 0x65, 0x2f, 0x70, 0x6f, 0x69, 0x6e, 0x74, 0x65, 0x72, 0x5f, 0x66, 0x6c, 0x61, 0x67
        /*0046*/ 	.byte	0x67, 0x65, 0x64, 0x2e, 0x68, 0x70, 0x70, 0x00
	.type		$str$26,@object
	.size		$str$26,($str$25 - $str$26)
$str$26:
        /*004e*/ 	.byte	0x2f, 0x74, 0x6d, 0x70, 0x2f, 0x63, 0x75, 0x74, 0x6c, 0x61, 0x73, 0x73, 0x5f, 0x73, 0x77, 0x65
        /*005e*/ 	.byte	0x65, 0x70, 0x5f, 0x73, 0x72, 0x63, 0x2f, 0x69, 0x6e, 0x63, 0x6c, 0x75, 0x64, 0x65, 0x2f, 0x63
        /*006e*/ 	.byte	0x75, 0x74, 0x65, 0x2f, 0x61, 0x74, 0x6f, 0x6d, 0x2f, 0x63, 0x6f, 0x70, 0x79, 0x5f, 0x74, 0x72
        /*007e*/ 	.byte	0x61, 0x69, 0x74, 0x73, 0x5f, 0x73, 0x6d, 0x31, 0x30, 0x30, 0x2e, 0x68, 0x70, 0x70, 0x00
	.type		$str$25,@object
	.size		$str$25,(__unnamed_1 - $str$25)
$str$25:
        /*008d*/ 	.byte	0x28, 0x28, 0x75, 0x69, 0x6e, 0x74, 0x33, 0x32, 0x5f, 0x74, 0x28, 0x74, 0x68, 0x72, 0x65, 0x61
        /*009d*/ 	.byte	0x64, 0x49, 0x64, 0x78, 0x2e, 0x78, 0x29, 0x20, 0x2f, 0x20, 0x33, 0x32, 0x29, 0x20, 0x25, 0x20
        /*00ad*/ 	.byte	0x34, 0x29, 0x20, 0x3d, 0x3d, 0x20, 0x28, 0x28, 0x28, 0x74, 0x6d, 0x65, 0x6d, 0x5f, 0x61, 0x64
        /*00bd*/ 	.byte	0x64, 0x72, 0x20, 0x3e, 0x3e, 0x20, 0x31, 0x36, 0x29, 0x20, 0x2f, 0x20, 0x33, 0x32, 0x29, 0x20
        /*00cd*/ 	.byte	0x25, 0x20, 0x34, 0x29, 0x00
	.type		__unnamed_1,@object
	.size		__unnamed_1,(__unnamed_2 - __unnamed_1)
__unnamed_1:
        /*00d2*/ 	.byte	0x61, 0x75, 0x74, 0x6f, 0x20, 0x63, 0x75, 0x74, 0x65, 0x3a, 0x3a, 0x61, 0x73, 0x5f, 0x70, 0x6f
        /* <DEDUP_REMOVED lines=24> */
        /*0262*/ 	.byte	0x30, 0x34, 0x38, 0x3e, 0x3e, 0x3e, 0x3e, 0x5d, 0x00
	.type		__unnamed_2,@object
	.size		__unnamed_2,(.L_2 - __unnamed_2)
__unnamed_2:
        /* <DEDUP_REMOVED lines=45> */
        /*053b*/ 	.byte	0x3e, 0x3e, 0x3e, 0x5d, 0x00
.L_2:


//--------------------- .nv.shared._ZN7cutlass13device_kernelINS_4gemm6kernel13GemmUniversalIN4cute5tupleIJiiiiEEENS1_10collective13CollectiveMmaINS1_35MainloopSm100TmaUmmaWarpSpecializedILi10ELi2ELi4ENS5_IJNS4_1CILi2EEENSA_ILi1EEESC_EEEEENS5_IJNSA_ILi64EEENSA_ILi96EEESF_EEENS_10bfloat16_tENS5_IJlSC_lEEESI_SJ_NS4_8TiledMMAINS4_8MMA_AtomIJNS4_20SM100_MMA_F16BF16_SSISI_SI_fLi64ELi96ELNS4_4UMMA5MajorE0ELSO_0ELNSN_7ScaleInE0ELSP_0EEEEEENS4_6LayoutINS5_IJSC_SC_SC_EEENS5_IJNSA_ILi0EEESU_SU_EEEEENS5_IJNS4_10UnderscoreESX_SX_EEEEENS4_13SM90_TMA_LOADENS4_14ComposedLayoutINS4_7SwizzleILi3ELi4ELi3EEENS4_18smem_ptr_flag_bitsILi16EEENSS_INS5_IJNSA_ILi8EEESF_EEENS5_IJSF_SC_EEEEEEEvNS4_8identityENS4_23SM90_TMA_LOAD_MULTICASTES1A_vS1B_EENS_8epilogue10collective18CollectiveEpilogueINS1E_23Sm100TmaWarpSpecializedILi3ELi2ELi16ELb1ELb0EEEJSH_NS5_IJNSS_ISF_SC_EENSS_INSA_ILi32EEESC_EEEEESI_SJ_SI_SJ_NS1E_6fusion15FusionCallbacksIS1I_NS1N_17LinearCombinationISI_fSI_fLNS_15FloatRoundStyleE2EEESH_S1M_JEEENS4_5SM1004TMEM4LOAD26SM100_TMEM_LOAD_16dp256b4xES10_NS11_INS12_ILi2ELi4ELi3EEES15_NSS_INS5_IJS16_S1K_EEENS5_IJS1K_SC_EEEEEEENS4_17SM75_U32x4_LDSM_NENS4_14SM90_TMA_STOREES21_NS4_17SM90_U32x4_STSM_NENS4_39AutoVectorizingCopyWithAssumedAlignmentILi128EEEEEEvvEEEEvNT_6ParamsE --------------------------
	.section	.nv.shared._ZN7cutlass13device_kernelINS_4gemm6kernel13GemmUniversalIN4cute5tupleIJiiiiEEENS1_10collective13CollectiveMmaINS1_35MainloopSm100TmaUmmaWarpSpecializedILi10ELi2ELi4ENS5_IJNS4_1CILi2EEENSA_ILi1EEESC_EEEEENS5_IJNSA_ILi64EEENSA_ILi96EEESF_EEENS_10bfloat16_tENS5_IJlSC_lEEESI_SJ_NS4_8TiledMMAINS4_8MMA_AtomIJNS4_20SM100_MMA_F16BF16_SSISI_SI_fLi64ELi96ELNS4_4UMMA5MajorE0ELSO_0ELNSN_7ScaleInE0ELSP_0EEEEEENS4_6LayoutINS5_IJSC_SC_SC_EEENS5_IJNSA_ILi0EEESU_SU_EEEEENS5_IJNS4_10UnderscoreESX_SX_EEEEENS4_13SM90_TMA_LOADENS4_14ComposedLayoutINS4_7SwizzleILi3ELi4ELi3EEENS4_18smem_ptr_flag_bitsILi16EEENSS_INS5_IJNSA_ILi8EEESF_EEENS5_IJSF_SC_EEEEEEEvNS4_8identityENS4_23SM90_TMA_LOAD_MULTICASTES1A_vS1B_EENS_8epilogue10collective18CollectiveEpilogueINS1E_23Sm100TmaWarpSpecializedILi3ELi2ELi16ELb1ELb0EEEJSH_NS5_IJNSS_ISF_SC_EENSS_INSA_ILi32EEESC_EEEEESI_SJ_SI_SJ_NS1E_6fusion15FusionCallbacksIS1I_NS1N_17LinearCombinationISI_fSI_fLNS_15FloatRoundStyleE2EEESH_S1M_JEEENS4_5SM1004TMEM4LOAD26SM100_TMEM_LOAD_16dp256b4xES10_NS11_INS12_ILi2ELi4ELi3EEES15_NSS_INS5_IJS16_S1K_EEENS5_IJS1K_SC_EEEEEEENS4_17SM75_U32x4_LDSM_NENS4_14SM90_TMA_STOREES21_NS4_17SM90_U32x4_STSM_NENS4_39AutoVectorizingCopyWithAssumedAlignmentILi128EEEEEEvvEEEEvNT_6ParamsE,"aw",@nobits
	.sectionflags	@""
	.align	16
	.zero		1024


//--------------------- .nv.shared.reserved.0     --------------------------
	.section	.nv.shared.reserved.0,"aw",@nobits
	.weak		__nv_reservedSMEM_offset_0_alias
	.size		__nv_reservedSMEM_offset_0_alias, 0, 64
	.other		__nv_reservedSMEM_offset_0_alias,@"STO_CUDA_RESERVED_SHARED STV_DEFAULT"
__nv_reservedSMEM_offset_0_alias:
	.zero		0
.nv.shared.reserved.0:
	.zero		64
	.weak		__nv_reservedSMEM_tcgen05_partition
	.type		__nv_reservedSMEM_tcgen05_partition,@object
	.size		__nv_reservedSMEM_tcgen05_partition,(.L_0 - __nv_reservedSMEM_tcgen05_partition)
__nv_reservedSMEM_tcgen05_partition:
	.zero		32
.L_0:


//--------------------- .nv.global                --------------------------
	.section	.nv.global,"aw",@nobits
.nv.global:
	.type		_ZN40_INTERNAL_d612aa0d_4_k_cu_64cb75b8_163404cute1_E,@object
	.size		_ZN40_INTERNAL_d612aa0d_4_k_cu_64cb75b8_163404cute1_E,(_ZN40_INTERNAL_d612aa0d_4_k_cu_64cb75b8_163404cuda3std3__45__cpo6cbeginE - _ZN40_INTERNAL_d612aa0d_4_k_cu_64cb75b8_163404cute1_E)
_ZN40_INTERNAL_d612aa0d_4_k_cu_64cb75b8_163404cute1_E:
	.zero		1
	.type		_ZN40_INTERNAL_d612aa0d_4_k_cu_64cb75b8_163404cuda3std3__45__cpo6cbeginE,@object
	.size		_ZN40_INTERNAL_d612aa0d_4_k_cu_64cb75b8_163404cuda3std3__45__cpo6cbeginE,(_ZN40_INTERNAL_d612aa0d_4_k_cu_64cb75b8_163404cuda3std3__48in_placeE - _ZN40_INTERNAL_d612aa0d_4_k_cu_64cb75b8_163404cuda3std3__45__cpo6cbeginE)
_ZN40_INTERNAL_d612aa0d_4_k_cu_64cb75b8_163404cuda3std3__45__cpo6cbeginE:
	.zero		1
	.type		_ZN40_INTERNAL_d612aa0d_4_k_cu_64cb75b8_163404cuda3std3__48in_placeE,@object
	.size		_ZN40_INTERNAL_d612aa0d_4_k_cu_64cb75b8_163404cuda3std3__48in_placeE,(_ZN40_INTERNAL_d612aa0d_4_k_cu_64cb75b8_163404cuda3std6ranges3__45__cpo9iter_moveE - _ZN40_INTERNAL_d612aa0d_4_k_cu_64cb75b8_163404cuda3std3__48in_placeE)
_ZN40_INTERNAL_d612aa0d_4_k_cu_64cb75b8_163404cuda3std3__48in_placeE:
	.zero		1
	.type		_ZN40_INTERNAL_d612aa0d_4_k_cu_64cb75b8_163404cuda3std6ranges3__45__cpo9iter_moveE,@object
	.size		_ZN40_INTERNAL_d612aa0d_4_k_cu_64cb75b8_163404cuda3std6ranges3__45__cpo9iter_moveE,(_ZN40_INTERNAL_d612aa0d_4_k_cu_64cb75b8_163404cuda3std3__45__cpo5beginE - _ZN40_INTERNAL_d612aa0d_4_k_cu_64cb75b8_163404cuda3std6ranges3__45__cpo9iter_moveE)
_ZN40_INTERNAL_d612aa0d_4_k_cu_64cb75b8_163404cuda3std6ranges3__45__cpo9iter_moveE:
	.zero		1
	.type		_ZN40_INTERNAL_d612aa0d_4_k_cu_64cb75b8_163404cuda3std3__45__cpo5beginE,@object
	.size		_ZN40_INTERNAL_d612aa0d_4_k_cu_64cb75b8_163404cuda3std3__45__cpo5beginE,(_ZN40_INTERNAL_d612aa0d_4_k_cu_64cb75b8_163404cuda3std3__442_GLOBAL__N__d612aa0d_4_k_cu_64cb75b8_163406ignoreE - _ZN40_INTERNAL_d612aa0d_4_k_cu_64cb75b8_163404cuda3std3__45__cpo5beginE)
_ZN40_INTERNAL_d612aa0d_4_k_cu_64cb75b8_163404cuda3std3__45__cpo5beginE:
	.zero		1
	.type		_ZN40_INTERNAL_d612aa0d_4_k_cu_64cb75b8_163404cuda3std3__442_GLOBAL__N__d612aa0d_4_k_cu_64cb75b8_163406ignoreE,@object
	.size		_ZN40_INTERNAL_d612aa0d_4_k_cu_64cb75b8_163404cuda3std3__442_GLOBAL__N__d612aa0d_4_k_cu_64cb75b8_163406ignoreE,(_ZN40_INTERNAL_d612aa0d_4_k_cu_64cb75b8_163404cute7productE - _ZN40_INTERNAL_d612aa0d_4_k_cu_64cb75b8_163404cuda3std3__442_GLOBAL__N__d612aa0d_4_k_cu_64cb75b8_163406ignoreE)
_ZN40_INTERNAL_d612aa0d_4_k_cu_64cb75b8_163404cuda3std3__442_GLOBAL__N__d612aa0d_4_k_cu_64cb75b8_163406ignoreE:
	.zero		1
	.type		_ZN40_INTERNAL_d612aa0d_4_k_cu_64cb75b8_163404cute7productE,@object
	.size		_ZN40_INTERNAL_d612aa0d_4_k_cu_64cb75b8_163404cute7productE,(_ZN40_INTERNAL_d612aa0d_4_k_cu_64cb75b8_163404cuda3std3__45__cpo3endE - _ZN40_INTERNAL_d612aa0d_4_k_cu_64cb75b8_163404cute7productE)
_ZN40_INTERNAL_d612aa0d_4_k_cu_64cb75b8_163404cute7productE:
	.zero		1
	.type		_ZN40_INTERNAL_d612aa0d_4_k_cu_64cb75b8_163404cuda3std3__45__cpo3endE,@object
	.size		_ZN40_INTERNAL_d612aa0d_4_k_cu_64cb75b8_163404cuda3std3__45__cpo3endE,(_ZN40_INTERNAL_d612aa0d_4_k_cu_64cb75b8_163404cuda3std3__419piecewise_constructE - _ZN40_INTERNAL_d612aa0d_4_k_cu_64cb75b8_163404cuda3std3__45__cpo3endE)
_ZN40_INTERNAL_d612aa0d_4_k_cu_64cb75b8_163404cuda3std3__45__cpo3endE:
	.zero		1
	.type		_ZN40_INTERNAL_d612aa0d_4_k_cu_64cb75b8_163404cuda3std3__419piecewise_constructE,@object
	.size		_ZN40_INTERNAL_d612aa0d_4_k_cu_64cb75b8_163404cuda3std3__419piecewise_constructE,(_ZN40_INTERNAL_d612aa0d_4_k_cu_64cb75b8_163404cuda3std3__45__cpo4cendE - _ZN40_INTERNAL_d612aa0d_4_k_cu_64cb75b8_163404cuda3std3__419piecewise_constructE)
_ZN40_INTERNAL_d612aa0d_4_k_cu_64cb75b8_163404cuda3std3__419piecewise_constructE:
	.zero		1
	.type		_ZN40_INTERNAL_d612aa0d_4_k_cu_64cb75b8_163404cuda3std3__45__cpo4cendE,@object
	.size		_ZN40_INTERNAL_d612aa0d_4_k_cu_64cb75b8_163404cuda3std3__45__cpo4cendE,(_ZN40_INTERNAL_d612aa0d_4_k_cu_64cb75b8_163404cuda3std6ranges3__45__cpo4swapE - _ZN40_INTERNAL_d612aa0d_4_k_cu_64cb75b8_163404cuda3std3__45__cpo4cendE)
_ZN40_INTERNAL_d612aa0d_4_k_cu_64cb75b8_163404cuda3std3__45__cpo4cendE:
	.zero		1
	.type		_ZN40_INTERNAL_d612aa0d_4_k_cu_64cb75b8_163404cuda3std6ranges3__45__cpo4swapE,@object
	.size		_ZN40_INTERNAL_d612aa0d_4_k_cu_64cb75b8_163404cuda3std6ranges3__45__cpo4swapE,(.L_10 - _ZN40_INTERNAL_d612aa0d_4_k_cu_64cb75b8_163404cuda3std6ranges3__45__cpo4swapE)
_ZN40_INTERNAL_d612aa0d_4_k_cu_64cb75b8_163404cuda3std6ranges3__45__cpo4swapE:
	.zero		1
.L_10:


//--------------------- .nv.constant0._ZN7cutlass13device_kernelINS_4gemm6kernel13GemmUniversalIN4cute5tupleIJiiiiEEENS1_10collective13CollectiveMmaINS1_35MainloopSm100TmaUmmaWarpSpecializedILi10ELi2ELi4ENS5_IJNS4_1CILi2EEENSA_ILi1EEESC_EEEEENS5_IJNSA_ILi64EEENSA_ILi96EEESF_EEENS_10bfloat16_tENS5_IJlSC_lEEESI_SJ_NS4_8TiledMMAINS4_8MMA_AtomIJNS4_20SM100_MMA_F16BF16_SSISI_SI_fLi64ELi96ELNS4_4UMMA5MajorE0ELSO_0ELNSN_7ScaleInE0ELSP_0EEEEEENS4_6LayoutINS5_IJSC_SC_SC_EEENS5_IJNSA_ILi0EEESU_SU_EEEEENS5_IJNS4_10UnderscoreESX_SX_EEEEENS4_13SM90_TMA_LOADENS4_14ComposedLayoutINS4_7SwizzleILi3ELi4ELi3EEENS4_18smem_ptr_flag_bitsILi16EEENSS_INS5_IJNSA_ILi8EEESF_EEENS5_IJSF_SC_EEEEEEEvNS4_8identityENS4_23SM90_TMA_LOAD_MULTICASTES1A_vS1B_EENS_8epilogue10collective18CollectiveEpilogueINS1E_23Sm100TmaWarpSpecializedILi3ELi2ELi16ELb1ELb0EEEJSH_NS5_IJNSS_ISF_SC_EENSS_INSA_ILi32EEESC_EEEEESI_SJ_SI_SJ_NS1E_6fusion15FusionCallbacksIS1I_NS1N_17LinearCombinationISI_fSI_fLNS_15FloatRoundStyleE2EEESH_S1M_JEEENS4_5SM1004TMEM4LOAD26SM100_TMEM_LOAD_16dp256b4xES10_NS11_INS12_ILi2ELi4ELi3EEES15_NSS_INS5_IJS16_S1K_EEENS5_IJS1K_SC_EEEEEEENS4_17SM75_U32x4_LDSM_NENS4_14SM90_TMA_STOREES21_NS4_17SM90_U32x4_STSM_NENS4_39AutoVectorizingCopyWithAssumedAlignmentILi128EEEEEEvvEEEEvNT_6ParamsE --------------------------
	.section	.nv.constant0._ZN7cutlass13device_kernelINS_4gemm6kernel13GemmUniversalIN4cute5tupleIJiiiiEEENS1_10collective13CollectiveMmaINS1_35MainloopSm100TmaUmmaWarpSpecializedILi10ELi2ELi4ENS5_IJNS4_1CILi2EEENSA_ILi1EEESC_EEEEENS5_IJNSA_ILi64EEENSA_ILi96EEESF_EEENS_10bfloat16_tENS5_IJlSC_lEEESI_SJ_NS4_8TiledMMAINS4_8MMA_AtomIJNS4_20SM100_MMA_F16BF16_SSISI_SI_fLi64ELi96ELNS4_4UMMA5MajorE0ELSO_0ELNSN_7ScaleInE0ELSP_0EEEEEENS4_6LayoutINS5_IJSC_SC_SC_EEENS5_IJNSA_ILi0EEESU_SU_EEEEENS5_IJNS4_10UnderscoreESX_SX_EEEEENS4_13SM90_TMA_LOADENS4_14ComposedLayoutINS4_7SwizzleILi3ELi4ELi3EEENS4_18smem_ptr_flag_bitsILi16EEENSS_INS5_IJNSA_ILi8EEESF_EEENS5_IJSF_SC_EEEEEEEvNS4_8identityENS4_23SM90_TMA_LOAD_MULTICASTES1A_vS1B_EENS_8epilogue10collective18CollectiveEpilogueINS1E_23Sm100TmaWarpSpecializedILi3ELi2ELi16ELb1ELb0EEEJSH_NS5_IJNSS_ISF_SC_EENSS_INSA_ILi32EEESC_EEEEESI_SJ_SI_SJ_NS1E_6fusion15FusionCallbacksIS1I_NS1N_17LinearCombinationISI_fSI_fLNS_15FloatRoundStyleE2EEESH_S1M_JEEENS4_5SM1004TMEM4LOAD26SM100_TMEM_LOAD_16dp256b4xES10_NS11_INS12_ILi2ELi4ELi3EEES15_NSS_INS5_IJS16_S1K_EEENS5_IJS1K_SC_EEEEEEENS4_17SM75_U32x4_LDSM_NENS4_14SM90_TMA_STOREES21_NS4_17SM90_U32x4_STSM_NENS4_39AutoVectorizingCopyWithAssumedAlignmentILi128EEEEEEvvEEEEvNT_6ParamsE,"a",@progbits
	.sectionflags	@""
	.align	4
.nv.constant0._ZN7cutlass13device_kernelINS_4gemm6kernel13GemmUniversalIN4cute5tupleIJiiiiEEENS1_10collective13CollectiveMmaINS1_35MainloopSm100TmaUmmaWarpSpecializedILi10ELi2ELi4ENS5_IJNS4_1CILi2EEENSA_ILi1EEESC_EEEEENS5_IJNSA_ILi64EEENSA_ILi96EEESF_EEENS_10bfloat16_tENS5_IJlSC_lEEESI_SJ_NS4_8TiledMMAINS4_8MMA_AtomIJNS4_20SM100_MMA_F16BF16_SSISI_SI_fLi64ELi96ELNS4_4UMMA5MajorE0ELSO_0ELNSN_7ScaleInE0ELSP_0EEEEEENS4_6LayoutINS5_IJSC_SC_SC_EEENS5_IJNSA_ILi0EEESU_SU_EEEEENS5_IJNS4_10UnderscoreESX_SX_EEEEENS4_13SM90_TMA_LOADENS4_14ComposedLayoutINS4_7SwizzleILi3ELi4ELi3EEENS4_18smem_ptr_flag_bitsILi16EEENSS_INS5_IJNSA_ILi8EEESF_EEENS5_IJSF_SC_EEEEEEEvNS4_8identityENS4_23SM90_TMA_LOAD_MULTICASTES1A_vS1B_EENS_8epilogue10collective18CollectiveEpilogueINS1E_23Sm100TmaWarpSpecializedILi3ELi2ELi16ELb1ELb0EEEJSH_NS5_IJNSS_ISF_SC_EENSS_INSA_ILi32EEESC_EEEEESI_SJ_SI_SJ_NS1E_6fusion15FusionCallbacksIS1I_NS1N_17LinearCombinationISI_fSI_fLNS_15FloatRoundStyleE2EEESH_S1M_JEEENS4_5SM1004TMEM4LOAD26SM100_TMEM_LOAD_16dp256b4xES10_NS11_INS12_ILi2ELi4ELi3EEES15_NSS_INS5_IJS16_S1K_EEENS5_IJS1K_SC_EEEEEEENS4_17SM75_U32x4_LDSM_NENS4_14SM90_TMA_STOREES21_NS4_17SM90_U32x4_STSM_NENS4_39AutoVectorizingCopyWithAssumedAlignmentILi128EEEEEEvvEEEEvNT_6ParamsE:
	.zero		2944


//--------------------- SYMBOLS --------------------------

	.type		.nv.reservedSmem.offset0,@object
	.size		.nv.reservedSmem.offset0,0x4
	.type		.nv.reservedSmem.cap,@object
	.size		.nv.reservedSmem.cap,0x4
	.type		__assertfail,@function
